//
// Generated by NVIDIA NVVM Compiler
//
// Compiler Build ID: CL-36424714
// Cuda compilation tools, release 13.0, V13.0.88
// Based on NVVM 20.0.0
//

.version 9.0
.target sm_100
.address_size 64

	// .globl	_Z8up_sweepPiPli
.extern .func  (.param .b32 func_retval0) vprintf
(
	.param .b64 vprintf_param_0,
	.param .b64 vprintf_param_1
)
;
.func  (.param .b64 func_retval0) __internal_accurate_pow
(
	.param .b64 __internal_accurate_pow_param_0
)
;
// _ZZ8up_sweepPiPliE4smem has been demoted
// _ZZ10down_sweepPiPliE4smem has been demoted
.global .align 1 .b8 $str[58] = {100, 101, 112, 116, 104, 61, 37, 100, 44, 32, 97, 61, 37, 100, 44, 32, 116, 105, 100, 61, 37, 100, 44, 32, 105, 100, 120, 49, 61, 37, 100, 44, 32, 105, 100, 120, 50, 61, 37, 100, 44, 32, 115, 109, 101, 109, 91, 37, 100, 93, 32, 61, 32, 37, 100, 32, 10};

.visible .entry _Z8up_sweepPiPli(
	.param .u64 .ptr .align 1 _Z8up_sweepPiPli_param_0,
	.param .u64 .ptr .align 1 _Z8up_sweepPiPli_param_1,
	.param .u32 _Z8up_sweepPiPli_param_2
)
{
	.local .align 8 .b8 	__local_depot0[32];
	.reg .b64 	%SP;
	.reg .b64 	%SPL;
	.reg .pred 	%p<14>;
	.reg .b32 	%r<44>;
	.reg .b64 	%rd<20>;
	.reg .b64 	%fd<18>;
	// demoted variable
	.shared .align 4 .b8 _ZZ8up_sweepPiPliE4smem[512];
	mov.u64 	%SPL, __local_depot0;
	cvta.local.u64 	%SP, %SPL;
	ld.param.u64 	%rd4, [_Z8up_sweepPiPli_param_0];
	ld.param.u64 	%rd5, [_Z8up_sweepPiPli_param_1];
	ld.param.u32 	%r16, [_Z8up_sweepPiPli_param_2];
	mov.u32 	%r42, %ctaid.x;
	mov.u32 	%r2, %ntid.x;
	div.u32 	%r3, %r16, %r2;
	setp.ge.u32 	%p1, %r42, %r3;
	@%p1 bra 	$L__BB0_12;
	mov.u32 	%r4, %tid.x;
	shl.b32 	%r17, %r4, 2;
	mov.u32 	%r18, _ZZ8up_sweepPiPliE4smem;
	add.s32 	%r5, %r18, %r17;
	mov.f64 	%fd4, 0d4000000000000000;
	{
	.reg .b32 %temp; 
	mov.b64 	{%temp, %r6}, %fd4;
	}
	cvt.rn.f64.u32 	%fd1, %r2;
	add.s32 	%r7, %r4, 1;
	cvt.rn.f64.u32 	%fd2, %r4;
	mov.u32 	%r8, %nctaid.x;
	cvta.to.global.u64 	%rd1, %rd4;
	cvta.to.global.u64 	%rd2, %rd5;
	add.u64 	%rd13, %SP, 0;
	mov.u64 	%rd15, $str;
$L__BB0_2:
	mad.lo.s32 	%r20, %r42, %r2, %r4;
	mul.wide.u32 	%rd6, %r20, 4;
	add.s64 	%rd3, %rd1, %rd6;
	ld.global.u32 	%r21, [%rd3];
	st.shared.u32 	[%r5], %r21;
	bar.sync 	0;
	mov.b32 	%r43, 1;
$L__BB0_3:
	setp.lt.s32 	%p2, %r6, 0;
	cvt.rn.f64.u32 	%fd5, %r43;
	{
	.reg .b32 %temp; 
	mov.b64 	{%temp, %r22}, %fd5;
	}
	shr.u32 	%r23, %r22, 20;
	and.b32  	%r24, %r23, 2047;
	add.s32 	%r25, %r24, -1012;
	mov.b64 	%rd7, %fd5;
	shl.b64 	%rd8, %rd7, %r25;
	setp.eq.s64 	%p3, %rd8, -9223372036854775808;
	{ // callseq 0, 0
	.param .b64 param0;
	st.param.f64 	[param0], %fd5;
	.param .b64 retval0;
	call.uni (retval0), 
	__internal_accurate_pow, 
	(
	param0
	);
	ld.param.f64 	%fd6, [retval0];
	} // callseq 0
	neg.f64 	%fd8, %fd6;
	selp.f64 	%fd9, %fd8, %fd6, %p3;
	selp.f64 	%fd3, %fd9, %fd6, %p2;
	setp.gtu.f64 	%p4, %fd3, %fd1;
	@%p4 bra 	$L__BB0_9;
	setp.eq.s32 	%p5, %r4, 0;
	cvt.rzi.s32.f64 	%r11, %fd3;
	rem.s32 	%r26, %r7, %r11;
	setp.ne.s32 	%p6, %r26, 0;
	or.pred  	%p7, %p5, %p6;
	@%p7 bra 	$L__BB0_8;
	add.s32 	%r27, %r43, -1;
	cvt.rn.f64.s32 	%fd10, %r27;
	{
	.reg .b32 %temp; 
	mov.b64 	{%temp, %r28}, %fd10;
	}
	shr.u32 	%r29, %r28, 20;
	and.b32  	%r30, %r29, 2047;
	add.s32 	%r31, %r30, -1012;
	mov.b64 	%rd10, %fd10;
	shl.b64 	%rd11, %rd10, %r31;
	setp.eq.s64 	%p9, %rd11, -9223372036854775808;
	{ // callseq 1, 0
	.param .b64 param0;
	st.param.f64 	[param0], %fd10;
	.param .b64 retval0;
	call.uni (retval0), 
	__internal_accurate_pow, 
	(
	param0
	);
	ld.param.f64 	%fd11, [retval0];
	} // callseq 1
	neg.f64 	%fd13, %fd11;
	selp.f64 	%fd14, %fd13, %fd11, %p9;
	selp.f64 	%fd15, %fd14, %fd11, %p2;
	setp.eq.s32 	%p10, %r27, 0;
	selp.f64 	%fd16, 0d3FF0000000000000, %fd15, %p10;
	sub.f64 	%fd17, %fd2, %fd16;
	cvt.rzi.s32.f64 	%r12, %fd17;
	setp.gt.s32 	%p11, %r12, -1;
	@%p11 bra 	$L__BB0_7;
	ld.shared.u32 	%r32, [%r5];
	cvta.to.local.u64 	%rd14, %rd13;
	st.local.v2.u32 	[%rd14], {%r43, %r11};
	st.local.v2.u32 	[%rd14+8], {%r4, %r12};
	st.local.v2.u32 	[%rd14+16], {%r4, %r4};
	st.local.u32 	[%rd14+24], %r32;
	cvta.global.u64 	%rd16, %rd15;
	{ // callseq 2, 0
	.param .b64 param0;
	st.param.b64 	[param0], %rd16;
	.param .b64 param1;
	st.param.b64 	[param1], %rd13;
	.param .b32 retval0;
	call.uni (retval0), 
	vprintf, 
	(
	param0, 
	param1
	);
	ld.param.b32 	%r33, [retval0];
	} // callseq 2
$L__BB0_7:
	shl.b32 	%r35, %r12, 2;
	mov.u32 	%r36, _ZZ8up_sweepPiPliE4smem;
	add.s32 	%r37, %r36, %r35;
	ld.shared.u32 	%r38, [%r37];
	ld.shared.u32 	%r39, [%r5];
	add.s32 	%r40, %r39, %r38;
	st.shared.u32 	[%r5], %r40;
$L__BB0_8:
	bar.sync 	0;
	add.s32 	%r43, %r43, 1;
	bra.uni 	$L__BB0_3;
$L__BB0_9:
	add.s32 	%r41, %r2, -1;
	setp.ne.s32 	%p12, %r4, %r41;
	ld.shared.u32 	%r14, [%r5];
	st.global.u32 	[%rd3], %r14;
	@%p12 bra 	$L__BB0_11;
	mul.wide.s32 	%rd17, %r42, 8;
	add.s64 	%rd18, %rd2, %rd17;
	cvt.s64.s32 	%rd19, %r14;
	st.global.u64 	[%rd18], %rd19;
$L__BB0_11:
	bar.sync 	0;
	add.s32 	%r42, %r42, %r8;
	setp.lt.u32 	%p13, %r42, %r3;
	@%p13 bra 	$L__BB0_2;
$L__BB0_12:
	ret;

}
	// .globl	_Z10down_sweepPiPli
.visible .entry _Z10down_sweepPiPli(
	.param .u64 .ptr .align 1 _Z10down_sweepPiPli_param_0,
	.param .u64 .ptr .align 1 _Z10down_sweepPiPli_param_1,
	.param .u32 _Z10down_sweepPiPli_param_2
)
{
	.reg .pred 	%p<14>;
	.reg .b32 	%r<54>;
	.reg .b64 	%rd<15>;
	.reg .b64 	%fd<18>;
	// demoted variable
	.shared .align 4 .b8 _ZZ10down_sweepPiPliE4smem[512];
	ld.param.u64 	%rd4, [_Z10down_sweepPiPli_param_0];
	ld.param.u64 	%rd5, [_Z10down_sweepPiPli_param_1];
	ld.param.u32 	%r20, [_Z10down_sweepPiPli_param_2];
	mov.u32 	%r49, %ctaid.x;
	mov.u32 	%r2, %ntid.x;
	div.u32 	%r3, %r20, %r2;
	setp.ge.u32 	%p1, %r49, %r3;
	@%p1 bra 	$L__BB1_13;
	mov.u32 	%r4, %tid.x;
	shl.b32 	%r21, %r4, 2;
	mov.u32 	%r22, _ZZ10down_sweepPiPliE4smem;
	add.s32 	%r5, %r22, %r21;
	shl.b32 	%r23, %r2, 2;
	add.s32 	%r6, %r22, %r23;
	mov.f64 	%fd3, 0d4000000000000000;
	{
	.reg .b32 %temp; 
	mov.b64 	{%temp, %r7}, %fd3;
	}
	add.s32 	%r8, %r4, 1;
	cvt.rn.f64.u32 	%fd1, %r4;
	mov.u32 	%r9, %nctaid.x;
	cvta.to.global.u64 	%rd1, %rd4;
	cvta.to.global.u64 	%rd2, %rd5;
$L__BB1_2:
	setp.lt.u32 	%p2, %r2, 2;
	mad.lo.s32 	%r25, %r49, %r2, %r4;
	mul.wide.u32 	%rd6, %r25, 4;
	add.s64 	%rd3, %rd1, %rd6;
	ld.global.u32 	%r26, [%rd3];
	st.shared.u32 	[%r5], %r26;
	mov.b32 	%r52, 0;
	@%p2 bra 	$L__BB1_5;
	mov.b32 	%r52, 0;
	mov.u32 	%r50, %r2;
$L__BB1_4:
	add.s32 	%r52, %r52, 1;
	shr.u32 	%r14, %r50, 1;
	setp.gt.u32 	%p3, %r50, 3;
	mov.u32 	%r50, %r14;
	@%p3 bra 	$L__BB1_4;
$L__BB1_5:
	mov.b32 	%r28, 0;
	st.shared.u32 	[%r6+-4], %r28;
	bar.sync 	0;
$L__BB1_6:
	setp.lt.s32 	%p4, %r7, 0;
	cvt.rn.f64.s32 	%fd4, %r52;
	{
	.reg .b32 %temp; 
	mov.b64 	{%temp, %r29}, %fd4;
	}
	shr.u32 	%r30, %r29, 20;
	and.b32  	%r31, %r30, 2047;
	add.s32 	%r32, %r31, -1012;
	mov.b64 	%rd7, %fd4;
	shl.b64 	%rd8, %rd7, %r32;
	setp.eq.s64 	%p5, %rd8, -9223372036854775808;
	{ // callseq 3, 0
	.param .b64 param0;
	st.param.f64 	[param0], %fd4;
	.param .b64 retval0;
	call.uni (retval0), 
	__internal_accurate_pow, 
	(
	param0
	);
	ld.param.f64 	%fd5, [retval0];
	} // callseq 3
	neg.f64 	%fd7, %fd5;
	selp.f64 	%fd8, %fd7, %fd5, %p5;
	selp.f64 	%fd9, %fd8, %fd5, %p4;
	setp.eq.s32 	%p6, %r52, 0;
	selp.f64 	%fd2, 0d3FF0000000000000, %fd9, %p6;
	setp.ltu.f64 	%p7, %fd2, 0d4000000000000000;
	@%p7 bra 	$L__BB1_10;
	cvt.rzi.s32.f64 	%r33, %fd2;
	rem.s32 	%r34, %r8, %r33;
	setp.ne.s32 	%p8, %r34, 0;
	@%p8 bra 	$L__BB1_9;
	setp.lt.s32 	%p9, %r7, 0;
	add.s32 	%r35, %r52, -1;
	cvt.rn.f64.s32 	%fd10, %r35;
	{
	.reg .b32 %temp; 
	mov.b64 	{%temp, %r36}, %fd10;
	}
	shr.u32 	%r37, %r36, 20;
	and.b32  	%r38, %r37, 2047;
	add.s32 	%r39, %r38, -1012;
	mov.b64 	%rd10, %fd10;
	shl.b64 	%rd11, %rd10, %r39;
	setp.eq.s64 	%p10, %rd11, -9223372036854775808;
	{ // callseq 4, 0
	.param .b64 param0;
	st.param.f64 	[param0], %fd10;
	.param .b64 retval0;
	call.uni (retval0), 
	__internal_accurate_pow, 
	(
	param0
	);
	ld.param.f64 	%fd11, [retval0];
	} // callseq 4
	neg.f64 	%fd13, %fd11;
	selp.f64 	%fd14, %fd13, %fd11, %p10;
	selp.f64 	%fd15, %fd14, %fd11, %p9;
	setp.eq.s32 	%p11, %r35, 0;
	selp.f64 	%fd16, 0d3FF0000000000000, %fd15, %p11;
	sub.f64 	%fd17, %fd1, %fd16;
	cvt.rzi.s32.f64 	%r40, %fd17;
	ld.shared.u32 	%r41, [%r5];
	shl.b32 	%r42, %r40, 2;
	add.s32 	%r44, %r22, %r42;
	ld.shared.u32 	%r45, [%r44];
	add.s32 	%r46, %r45, %r41;
	st.shared.u32 	[%r5], %r46;
	st.shared.u32 	[%r44], %r41;
$L__BB1_9:
	add.s32 	%r52, %r52, -1;
	bra.uni 	$L__BB1_6;
$L__BB1_10:
	bar.sync 	0;
	ld.shared.u32 	%r18, [%r5];
	st.global.u32 	[%rd3], %r18;
	setp.eq.s32 	%p12, %r49, 0;
	@%p12 bra 	$L__BB1_12;
	mul.wide.s32 	%rd13, %r49, 8;
	add.s64 	%rd14, %rd2, %rd13;
	ld.global.u32 	%r47, [%rd14+-8];
	add.s32 	%r48, %r18, %r47;
	st.global.u32 	[%rd3], %r48;
$L__BB1_12:
	add.s32 	%r49, %r49, %r9;
	setp.lt.u32 	%p13, %r49, %r3;
	@%p13 bra 	$L__BB1_2;
$L__BB1_13:
	ret;

}
.func  (.param .b64 func_retval0) __internal_accurate_pow(
	.param .b64 __internal_accurate_pow_param_0
)
{
	.reg .pred 	%p<8>;
	.reg .b32 	%r<46>;
	.reg .b32 	%f<3>;
	.reg .b64 	%fd<109>;

	ld.param.f64 	%fd10, [__internal_accurate_pow_param_0];
	mov.f64 	%fd11, 0d4000000000000000;
	{
	.reg .b32 %temp; 
	mov.b64 	{%temp, %r8}, %fd11;
	}
	{
	.reg .b32 %temp; 
	mov.b64 	{%r9, %temp}, %fd11;
	}
	shr.u32 	%r10, %r8, 20;
	setp.lt.u32 	%p1, %r8, 1048576;
	mov.f64 	%fd12, 0d4360000000000000;
	{
	.reg .b32 %temp; 
	mov.b64 	{%temp, %r11}, %fd12;
	}
	{
	.reg .b32 %temp; 
	mov.b64 	{%r12, %temp}, %fd12;
	}
	shr.u32 	%r13, %r11, 20;
	add.s32 	%r14, %r13, -54;
	selp.b32 	%r15, %r12, %r9, %p1;
	selp.b32 	%r16, %r11, %r8, %p1;
	selp.b32 	%r1, %r14, %r10, %p1;
	add.s32 	%r45, %r1, -1023;
	and.b32  	%r17, %r16, -2146435073;
	or.b32  	%r18, %r17, 1072693248;
	mov.b64 	%fd107, {%r15, %r18};
	setp.lt.u32 	%p2, %r18, 1073127583;
	@%p2 bra 	$L__BB2_2;
	{
	.reg .b32 %temp; 
	mov.b64 	{%r19, %temp}, %fd107;
	}
	{
	.reg .b32 %temp; 
	mov.b64 	{%temp, %r20}, %fd107;
	}
	add.s32 	%r21, %r20, -1048576;
	mov.b64 	%fd107, {%r19, %r21};
	add.s32 	%r45, %r1, -1022;
$L__BB2_2:
	add.f64 	%fd13, %fd107, 0dBFF0000000000000;
	add.f64 	%fd14, %fd107, 0d3FF0000000000000;
	rcp.approx.ftz.f64 	%fd15, %fd14;
	neg.f64 	%fd16, %fd14;
	fma.rn.f64 	%fd17, %fd16, %fd15, 0d3FF0000000000000;
	fma.rn.f64 	%fd18, %fd17, %fd17, %fd17;
	fma.rn.f64 	%fd19, %fd18, %fd15, %fd15;
	mul.f64 	%fd20, %fd13, %fd19;
	fma.rn.f64 	%fd21, %fd13, %fd19, %fd20;
	mul.f64 	%fd22, %fd21, %fd21;
	fma.rn.f64 	%fd23, %fd22, 0d3EB0F5FF7D2CAFE2, 0d3ED0F5D241AD3B5A;
	fma.rn.f64 	%fd24, %fd23, %fd22, 0d3EF3B20A75488A3F;
	fma.rn.f64 	%fd25, %fd24, %fd22, 0d3F1745CDE4FAECD5;
	fma.rn.f64 	%fd26, %fd25, %fd22, 0d3F3C71C7258A578B;
	fma.rn.f64 	%fd27, %fd26, %fd22, 0d3F6249249242B910;
	fma.rn.f64 	%fd28, %fd27, %fd22, 0d3F89999999999DFB;
	sub.f64 	%fd29, %fd13, %fd21;
	add.f64 	%fd30, %fd29, %fd29;
	neg.f64 	%fd31, %fd21;
	fma.rn.f64 	%fd32, %fd31, %fd13, %fd30;
	mul.f64 	%fd33, %fd19, %fd32;
	fma.rn.f64 	%fd34, %fd22, %fd28, 0d3FB5555555555555;
	mov.f64 	%fd35, 0d3FB5555555555555;
	sub.f64 	%fd36, %fd35, %fd34;
	fma.rn.f64 	%fd37, %fd22, %fd28, %fd36;
	add.f64 	%fd38, %fd37, 0dBC46A4CB00B9E7B0;
	add.f64 	%fd39, %fd34, %fd38;
	sub.f64 	%fd40, %fd34, %fd39;
	add.f64 	%fd41, %fd38, %fd40;
	mul.rn.f64 	%fd42, %fd21, %fd21;
	neg.f64 	%fd43, %fd42;
	fma.rn.f64 	%fd44, %fd21, %fd21, %fd43;
	{
	.reg .b32 %temp; 
	mov.b64 	{%r22, %temp}, %fd33;
	}
	{
	.reg .b32 %temp; 
	mov.b64 	{%temp, %r23}, %fd33;
	}
	add.s32 	%r24, %r23, 1048576;
	mov.b64 	%fd45, {%r22, %r24};
	fma.rn.f64 	%fd46, %fd21, %fd45, %fd44;
	mul.rn.f64 	%fd47, %fd42, %fd21;
	neg.f64 	%fd48, %fd47;
	fma.rn.f64 	%fd49, %fd42, %fd21, %fd48;
	fma.rn.f64 	%fd50, %fd42, %fd33, %fd49;
	fma.rn.f64 	%fd51, %fd46, %fd21, %fd50;
	mul.rn.f64 	%fd52, %fd39, %fd47;
	neg.f64 	%fd53, %fd52;
	fma.rn.f64 	%fd54, %fd39, %fd47, %fd53;
	fma.rn.f64 	%fd55, %fd39, %fd51, %fd54;
	fma.rn.f64 	%fd56, %fd41, %fd47, %fd55;
	add.f64 	%fd57, %fd52, %fd56;
	sub.f64 	%fd58, %fd52, %fd57;
	add.f64 	%fd59, %fd56, %fd58;
	add.f64 	%fd60, %fd21, %fd57;
	sub.f64 	%fd61, %fd21, %fd60;
	add.f64 	%fd62, %fd57, %fd61;
	add.f64 	%fd63, %fd59, %fd62;
	add.f64 	%fd64, %fd33, %fd63;
	add.f64 	%fd65, %fd60, %fd64;
	sub.f64 	%fd66, %fd60, %fd65;
	add.f64 	%fd67, %fd64, %fd66;
	xor.b32  	%r25, %r45, -2147483648;
	mov.b32 	%r26, 1127219200;
	mov.b64 	%fd68, {%r25, %r26};
	mov.b32 	%r27, -2147483648;
	mov.b64 	%fd69, {%r27, %r26};
	sub.f64 	%fd70, %fd68, %fd69;
	fma.rn.f64 	%fd71, %fd70, 0d3FE62E42FEFA39EF, %fd65;
	fma.rn.f64 	%fd72, %fd70, 0dBFE62E42FEFA39EF, %fd71;
	sub.f64 	%fd73, %fd72, %fd65;
	sub.f64 	%fd74, %fd67, %fd73;
	fma.rn.f64 	%fd75, %fd70, 0d3C7ABC9E3B39803F, %fd74;
	add.f64 	%fd76, %fd71, %fd75;
	sub.f64 	%fd77, %fd71, %fd76;
	add.f64 	%fd78, %fd75, %fd77;
	{
	.reg .b32 %temp; 
	mov.b64 	{%temp, %r28}, %fd10;
	}
	{
	.reg .b32 %temp; 
	mov.b64 	{%r29, %temp}, %fd10;
	}
	shl.b32 	%r30, %r28, 1;
	setp.gt.u32 	%p3, %r30, -33554433;
	and.b32  	%r31, %r28, -15728641;
	selp.b32 	%r32, %r31, %r28, %p3;
	mov.b64 	%fd79, {%r29, %r32};
	mul.rn.f64 	%fd80, %fd76, %fd79;
	neg.f64 	%fd81, %fd80;
	fma.rn.f64 	%fd82, %fd76, %fd79, %fd81;
	fma.rn.f64 	%fd83, %fd78, %fd79, %fd82;
	add.f64 	%fd4, %fd80, %fd83;
	sub.f64 	%fd84, %fd80, %fd4;
	add.f64 	%fd5, %fd83, %fd84;
	fma.rn.f64 	%fd85, %fd4, 0d3FF71547652B82FE, 0d4338000000000000;
	{
	.reg .b32 %temp; 
	mov.b64 	{%r5, %temp}, %fd85;
	}
	mov.f64 	%fd86, 0dC338000000000000;
	add.rn.f64 	%fd87, %fd85, %fd86;
	fma.rn.f64 	%fd88, %fd87, 0dBFE62E42FEFA39EF, %fd4;
	fma.rn.f64 	%fd89, %fd87, 0dBC7ABC9E3B39803F, %fd88;
	fma.rn.f64 	%fd90, %fd89, 0d3E5ADE1569CE2BDF, 0d3E928AF3FCA213EA;
	fma.rn.f64 	%fd91, %fd90, %fd89, 0d3EC71DEE62401315;
	fma.rn.f64 	%fd92, %fd91, %fd89, 0d3EFA01997C89EB71;
	fma.rn.f64 	%fd93, %fd92, %fd89, 0d3F2A01A014761F65;
	fma.rn.f64 	%fd94, %fd93, %fd89, 0d3F56C16C1852B7AF;
	fma.rn.f64 	%fd95, %fd94, %fd89, 0d3F81111111122322;
	fma.rn.f64 	%fd96, %fd95, %fd89, 0d3FA55555555502A1;
	fma.rn.f64 	%fd97, %fd96, %fd89, 0d3FC5555555555511;
	fma.rn.f64 	%fd98, %fd97, %fd89, 0d3FE000000000000B;
	fma.rn.f64 	%fd99, %fd98, %fd89, 0d3FF0000000000000;
	fma.rn.f64 	%fd100, %fd99, %fd89, 0d3FF0000000000000;
	{
	.reg .b32 %temp; 
	mov.b64 	{%r6, %temp}, %fd100;
	}
	{
	.reg .b32 %temp; 
	mov.b64 	{%temp, %r7}, %fd100;
	}
	shl.b32 	%r33, %r5, 20;
	add.s32 	%r34, %r33, %r7;
	mov.b64 	%fd108, {%r6, %r34};
	{
	.reg .b32 %temp; 
	mov.b64 	{%temp, %r35}, %fd4;
	}
	mov.b32 	%f2, %r35;
	abs.f32 	%f1, %f2;
	setp.lt.f32 	%p4, %f1, 0f4086232B;
	@%p4 bra 	$L__BB2_5;
	setp.lt.f64 	%p5, %fd4, 0d0000000000000000;
	add.f64 	%fd101, %fd4, 0d7FF0000000000000;
	selp.f64 	%fd108, 0d0000000000000000, %fd101, %p5;
	setp.geu.f32 	%p6, %f1, 0f40874800;
	@%p6 bra 	$L__BB2_5;
	shr.u32 	%r36, %r5, 31;
	add.s32 	%r37, %r5, %r36;
	shr.s32 	%r38, %r37, 1;
	shl.b32 	%r39, %r38, 20;
	add.s32 	%r40, %r7, %r39;
	mov.b64 	%fd102, {%r6, %r40};
	sub.s32 	%r41, %r5, %r38;
	shl.b32 	%r42, %r41, 20;
	add.s32 	%r43, %r42, 1072693248;
	mov.b32 	%r44, 0;
	mov.b64 	%fd103, {%r44, %r43};
	mul.f64 	%fd108, %fd103, %fd102;
$L__BB2_5:
	abs.f64 	%fd104, %fd108;
	setp.eq.f64 	%p7, %fd104, 0d7FF0000000000000;
	fma.rn.f64 	%fd105, %fd108, %fd5, %fd108;
	selp.f64 	%fd106, %fd108, %fd105, %p7;
	st.param.f64 	[func_retval0], %fd106;
	ret;

}


// ===== COMPILED SASS (sm_100) =====

	.target	sm_100

	.elftype	@"ET_EXEC"


//--------------------- .note.nv.tkinfo           --------------------------
	.section	.note.nv.tkinfo,"",@"SHT_NOTE"
	.sectionflags	@"SHF_NOTE_NV_TKINFO"
	.tkinfo
        /*0018*/ 	.word	0x00000002
        /*0030*/ 	.string	""
        /*0030*/ 	.string	"ptxas"
        /*0030*/ 	.string	"Cuda compilation tools, release 13.0, V13.0.88"
        /*0030*/ 	.string	"Build cuda_13.0.r13.0/compiler.36424714_0"
        /*0030*/ 	.string	"-arch sm_100 -m 64 "



//--------------------- .note.nv.cuinfo           --------------------------
	.section	.note.nv.cuinfo,"",@"SHT_NOTE"
	.sectionflags	@"SHF_NOTE_NV_CUINFO"
        /*0018*/ 	.short	0x0002
        /*001a*/ 	.short	0x0064
        /*001c*/ 	.short	0x0082
	.zero		2


//--------------------- .nv.info                  --------------------------
	.section	.nv.info,"",@"SHT_CUDA_INFO"
	.align	4


	//----- nvinfo : EIATTR_REGCOUNT
	.align		4
        /*0000*/ 	.byte	0x04, 0x2f
        /*0002*/ 	.short	(.L_2 - .L_1)
	.align		4
.L_1:
        /*0004*/ 	.word	index@(_Z8up_sweepPiPli)
        /*0008*/ 	.word	0x00000026


	//----- nvinfo : EIATTR_FRAME_SIZE
	.align		4
.L_2:
        /*000c*/ 	.byte	0x04, 0x11
        /*000e*/ 	.short	(.L_4 - .L_3)
	.align		4
.L_3:
        /*0010*/ 	.word	index@($_Z8up_sweepPiPli$__internal_accurate_pow)
        /*0014*/ 	.word	0x00000020


	//----- nvinfo : EIATTR_FRAME_SIZE
	.align		4
.L_4:
        /*0018*/ 	.byte	0x04, 0x11
        /*001a*/ 	.short	(.L_6 - .L_5)
	.align		4
.L_5:
        /*001c*/ 	.word	index@(_Z8up_sweepPiPli)
        /*0020*/ 	.word	0x00000020


	//----- nvinfo : EIATTR_REGCOUNT
	.align		4
.L_6:
        /*0024*/ 	.byte	0x04, 0x2f
        /*0026*/ 	.short	(.L_8 - .L_7)
	.align		4
.L_7:
        /*0028*/ 	.word	index@(_Z10down_sweepPiPli)
        /*002c*/ 	.word	0x00000024


	//----- nvinfo : EIATTR_FRAME_SIZE
	.align		4
.L_8:
        /*0030*/ 	.byte	0x04, 0x11
        /*0032*/ 	.short	(.L_10 - .L_9)
	.align		4
.L_9:
        /*0034*/ 	.word	index@($_Z10down_sweepPiPli$__internal_accurate_pow)
        /*0038*/ 	.word	0x00000000


	//----- nvinfo : EIATTR_FRAME_SIZE
	.align		4
.L_10:
        /*003c*/ 	.byte	0x04, 0x11
        /*003e*/ 	.short	(.L_12 - .L_11)
	.align		4
.L_11:
        /*0040*/ 	.word	index@(_Z10down_sweepPiPli)
        /*0044*/ 	.word	0x00000000


	//----- nvinfo : EIATTR_MIN_STACK_SIZE
	.align		4
.L_12:
        /*0048*/ 	.byte	0x04, 0x12
        /*004a*/ 	.short	(.L_14 - .L_13)
	.align		4
.L_13:
        /*004c*/ 	.word	index@(_Z10down_sweepPiPli)
        /*0050*/ 	.word	0x00000000


	//----- nvinfo : EIATTR_MIN_STACK_SIZE
	.align		4
.L_14:
        /*0054*/ 	.byte	0x04, 0x12
        /*0056*/ 	.short	(.L_16 - .L_15)
	.align		4
.L_15:
        /*0058*/ 	.word	index@(_Z8up_sweepPiPli)
        /*005c*/ 	.word	0x00000020
.L_16:


//--------------------- .nv.compat                --------------------------
	.section	.nv.compat,"",@"SHT_CUDA_COMPAT_INFO"
	.align	4
        /*0000*/ 	.byte	0x02, 0x09, 0x00, 0x00, 0x02, 0x02, 0x01, 0x00, 0x02, 0x05, 0x05, 0x00, 0x03, 0x07, 0x01, 0x01
        /*0010*/ 	.byte	0x02, 0x03, 0x00, 0x00, 0x02, 0x06, 0x01, 0x00, 0x04, 0x0b, 0x08, 0x00, 0x01, 0x00, 0x00, 0x00
        /*0020*/ 	.byte	0x00, 0x00, 0x00, 0x00


//--------------------- .nv.info._Z10down_sweepPiPli --------------------------
	.section	.nv.info._Z10down_sweepPiPli,"",@"SHT_CUDA_INFO"
	.sectionflags	@""
	.align	4


	//----- nvinfo : EIATTR_CUDA_API_VERSION
	.align		4
        /*0000*/ 	.byte	0x04, 0x37
        /*0002*/ 	.short	(.L_18 - .L_17)
.L_17:
        /*0004*/ 	.word	0x00000082


	//----- nvinfo : EIATTR_KPARAM_INFO
	.align		4
.L_18:
        /*0008*/ 	.byte	0x04, 0x17
        /*000a*/ 	.short	(.L_20 - .L_19)
.L_19:
        /*000c*/ 	.word	0x00000000
        /*0010*/ 	.short	0x0002
        /*0012*/ 	.short	0x0010
        /*0014*/ 	.byte	0x00, 0xf0, 0x11, 0x00


	//----- nvinfo : EIATTR_KPARAM_INFO
	.align		4
.L_20:
        /*0018*/ 	.byte	0x04, 0x17
        /*001a*/ 	.short	(.L_22 - .L_21)
.L_21:
        /*001c*/ 	.word	0x00000000
        /*0020*/ 	.short	0x0001
        /*0022*/ 	.short	0x0008
        /*0024*/ 	.byte	0x00, 0xf5, 0x21, 0x00


	//----- nvinfo : EIATTR_KPARAM_INFO
	.align		4
.L_22:
        /*0028*/ 	.byte	0x04, 0x17
        /*002a*/ 	.short	(.L_24 - .L_23)
.L_23:
        /*002c*/ 	.word	0x00000000
        /*0030*/ 	.short	0x0000
        /*0032*/ 	.short	0x0000
        /*0034*/ 	.byte	0x00, 0xf5, 0x21, 0x00


	//----- nvinfo : EIATTR_SPARSE_MMA_MASK
	.align		4
.L_24:
        /*0038*/ 	.byte	0x03, 0x50
        /*003a*/ 	.short	0x0000


	//----- nvinfo : EIATTR_MAXREG_COUNT
	.align		4
        /*003c*/ 	.byte	0x03, 0x1b
        /*003e*/ 	.short	0x00ff


	//----- nvinfo : EIATTR_NUM_BARRIERS
	.align		4
        /*0040*/ 	.byte	0x02, 0x4c
        /*0042*/ 	.byte	0x01
	.zero		1


	//----- nvinfo : EIATTR_MERCURY_ISA_VERSION
	.align		4
        /*0044*/ 	.byte	0x03, 0x5f
        /*0046*/ 	.short	0x0101


	//----- nvinfo : EIATTR_VRC_CTA_INIT_COUNT
	.align		4
        /*0048*/ 	.byte	0x02, 0x4a
	.zero		1
	.zero		1


	//----- nvinfo : EIATTR_EXIT_INSTR_OFFSETS
	.align		4
        /*004c*/ 	.byte	0x04, 0x1c
        /*004e*/ 	.short	(.L_26 - .L_25)


	//   ....[0]....
.L_25:
        /*0050*/ 	.word	0x00000170


	//   ....[1]....
        /*0054*/ 	.word	0x000007b0


	//----- nvinfo : EIATTR_CRS_STACK_SIZE
	.align		4
.L_26:
        /*0058*/ 	.byte	0x04, 0x1e
        /*005a*/ 	.short	(.L_28 - .L_27)
.L_27:
        /*005c*/ 	.word	0x00000000


	//----- nvinfo : EIATTR_CBANK_PARAM_SIZE
	.align		4
.L_28:
        /*0060*/ 	.byte	0x03, 0x19
        /*0062*/ 	.short	0x0014


	//----- nvinfo : EIATTR_PARAM_CBANK
	.align		4
        /*0064*/ 	.byte	0x04, 0x0a
        /*0066*/ 	.short	(.L_30 - .L_29)
	.align		4
.L_29:
        /*0068*/ 	.word	index@(.nv.constant0._Z10down_sweepPiPli)
        /*006c*/ 	.short	0x0380
        /*006e*/ 	.short	0x0014


	//----- nvinfo : EIATTR_SW_WAR
	.align		4
.L_30:
        /*0070*/ 	.byte	0x04, 0x36
        /*0072*/ 	.short	(.L_32 - .L_31)
.L_31:
        /*0074*/ 	.word	0x00000008
.L_32:


//--------------------- .nv.info._Z8up_sweepPiPli --------------------------
	.section	.nv.info._Z8up_sweepPiPli,"",@"SHT_CUDA_INFO"
	.sectionflags	@""
	.align	4


	//----- nvinfo : EIATTR_CUDA_API_VERSION
	.align		4
        /*0000*/ 	.byte	0x04, 0x37
        /*0002*/ 	.short	(.L_34 - .L_33)
.L_33:
        /*0004*/ 	.word	0x00000082


	//----- nvinfo : EIATTR_KPARAM_INFO
	.align		4
.L_34:
        /*0008*/ 	.byte	0x04, 0x17
        /*000a*/ 	.short	(.L_36 - .L_35)
.L_35:
        /*000c*/ 	.word	0x00000000
        /*0010*/ 	.short	0x0002
        /*0012*/ 	.short	0x0010
        /*0014*/ 	.byte	0x00, 0xf0, 0x11, 0x00


	//----- nvinfo : EIATTR_KPARAM_INFO
	.align		4
.L_36:
        /*0018*/ 	.byte	0x04, 0x17
        /*001a*/ 	.short	(.L_38 - .L_37)
.L_37:
        /*001c*/ 	.word	0x00000000
        /*0020*/ 	.short	0x0001
        /*0022*/ 	.short	0x0008
        /*0024*/ 	.byte	0x00, 0xf5, 0x21, 0x00


	//----- nvinfo : EIATTR_KPARAM_INFO
	.align		4
.L_38:
        /*0028*/ 	.byte	0x04, 0x17
        /*002a*/ 	.short	(.L_40 - .L_39)
.L_39:
        /*002c*/ 	.word	0x00000000
        /*0030*/ 	.short	0x0000
        /*0032*/ 	.short	0x0000
        /*0034*/ 	.byte	0x00, 0xf5, 0x21, 0x00


	//----- nvinfo : EIATTR_SPARSE_MMA_MASK
	.align		4
.L_40:
        /*0038*/ 	.byte	0x03, 0x50
        /*003a*/ 	.short	0x0000


	//----- nvinfo : EIATTR_MAXREG_COUNT
	.align		4
        /*003c*/ 	.byte	0x03, 0x1b
        /*003e*/ 	.short	0x00ff


	//----- nvinfo : EIATTR_NUM_BARRIERS
	.align		4
        /*0040*/ 	.byte	0x02, 0x4c
        /*0042*/ 	.byte	0x01
	.zero		1


	//----- nvinfo : EIATTR_EXTERNS
	.align		4
        /*0044*/ 	.byte	0x04, 0x0f
        /*0046*/ 	.short	(.L_42 - .L_41)


	//   ....[0]....
	.align		4
.L_41:
        /*0048*/ 	.word	index@(vprintf)


	//----- nvinfo : EIATTR_MERCURY_ISA_VERSION
	.align		4
.L_42:
        /*004c*/ 	.byte	0x03, 0x5f
        /*004e*/ 	.short	0x0101


	//----- nvinfo : EIATTR_VRC_CTA_INIT_COUNT
	.align		4
        /*0050*/ 	.byte	0x02, 0x4a
	.zero		1
	.zero		1


	//----- nvinfo : EIATTR_SYSCALL_OFFSETS
	.align		4
        /*0054*/ 	.byte	0x04, 0x46
        /*0056*/ 	.short	(.L_44 - .L_43)


	//   ....[0]....
.L_43:
        /*0058*/ 	.word	0x00000750


	//----- nvinfo : EIATTR_EXIT_INSTR_OFFSETS
	.align		4
.L_44:
        /*005c*/ 	.byte	0x04, 0x1c
        /*005e*/ 	.short	(.L_46 - .L_45)


	//   ....[0]....
.L_45:
        /*0060*/ 	.word	0x000001c0


	//   ....[1]....
        /*0064*/ 	.word	0x00000910


	//----- nvinfo : EIATTR_CRS_STACK_SIZE
	.align		4
.L_46:
        /*0068*/ 	.byte	0x04, 0x1e
        /*006a*/ 	.short	(.L_48 - .L_47)
.L_47:
        /*006c*/ 	.word	0x00000000


	//----- nvinfo : EIATTR_CBANK_PARAM_SIZE
	.align		4
.L_48:
        /*0070*/ 	.byte	0x03, 0x19
        /*0072*/ 	.short	0x0014


	//----- nvinfo : EIATTR_PARAM_CBANK
	.align		4
        /*0074*/ 	.byte	0x04, 0x0a
        /*0076*/ 	.short	(.L_50 - .L_49)
	.align		4
.L_49:
        /*0078*/ 	.word	index@(.nv.constant0._Z8up_sweepPiPli)
        /*007c*/ 	.short	0x0380
        /*007e*/ 	.short	0x0014


	//----- nvinfo : EIATTR_SW_WAR
	.align		4
.L_50:
        /*0080*/ 	.byte	0x04, 0x36
        /*0082*/ 	.short	(.L_52 - .L_51)
.L_51:
        /*0084*/ 	.word	0x00000008
.L_52:


//--------------------- .nv.callgraph             --------------------------
	.section	.nv.callgraph,"",@"SHT_CUDA_CALLGRAPH"
	.align	4
	.sectionentsize	8
	.align		4
        /*0000*/ 	.word	0x00000000
	.align		4
        /*0004*/ 	.word	0xffffffff
	.align		4
        /*0008*/ 	.word	index@(_Z8up_sweepPiPli)
	.align		4
        /*000c*/ 	.word	index@(vprintf)
	.align		4
        /*0010*/ 	.word	0x00000000
	.align		4
        /*0014*/ 	.word	0xfffffffe
	.align		4
        /*0018*/ 	.word	0x00000000
	.align		4
        /*001c*/ 	.word	0xfffffffd
	.align		4
        /*0020*/ 	.word	0x00000000
	.align		4
        /*0024*/ 	.word	0xfffffffc


//--------------------- .nv.constant4             --------------------------
	.section	.nv.constant4,"a",@progbits
	.align	8
	.align		8
.nv.constant4:
        /*0000*/ 	.dword	$str
	.align		8
        /*0008*/ 	.dword	vprintf


//--------------------- .text._Z10down_sweepPiPli --------------------------
	.section	.text._Z10down_sweepPiPli,"ax",@progbits
	.align	128
        .global         _Z10down_sweepPiPli
        .type           _Z10down_sweepPiPli,@function
        .size           _Z10down_sweepPiPli,(.L_x_23 - _Z10down_sweepPiPli)
        .other          _Z10down_sweepPiPli,@"STO_CUDA_ENTRY STV_DEFAULT"
_Z10down_sweepPiPli:
.text._Z10down_sweepPiPli:
[----:B------:R-:W-:Y:S01]  /*0000*/  LDC R1, c[0x0][0x37c] ;  /* 0x0000df00ff017b82 */ /* 0x000fe20000000800 */
[----:B------:R-:W0:Y:S07]  /*0010*/  LDCU UR7, c[0x0][0x360] ;  /* 0x00006c00ff0777ac */ /* 0x000e2e0008000800 */
[----:B------:R-:W1:Y:S01]  /*0020*/  LDC R7, c[0x0][0x390] ;  /* 0x0000e400ff077b82 */ /* 0x000e620000000800 */
[----:B------:R-:W-:-:S07]  /*0030*/  IMAD.MOV.U32 R2, RZ, RZ, RZ ;  /* 0x000000ffff027224 */ /* 0x000fce00078e00ff */
[----:B------:R-:W2:Y:S01]  /*0040*/  S2UR UR6, SR_CTAID.X ;  /* 0x00000000000679c3 */ /* 0x000ea20000002500 */
[----:B0-----:R-:W0:Y:S01]  /*0050*/  I2F.U32.RP R0, UR7 ;  /* 0x0000000700007d06 */ /* 0x001e220008209000 */
[----:B------:R-:W-:-:S07]  /*0060*/  ISETP.NE.U32.AND P2, PT, RZ, UR7, PT ;  /* 0x00000007ff007c0c */ /* 0x000fce000bf45070 */
[----:B0-----:R-:W0:Y:S02]  /*0070*/  MUFU.RCP R0, R0 ;  /* 0x0000000000007308 */ /* 0x001e240000001000 */
[----:B0-----:R-:W-:-:S06]  /*0080*/  VIADD R3, R0, 0xffffffe ;  /* 0x0ffffffe00037836 */ /* 0x001fcc0000000000 */
[----:B------:R-:W0:Y:S02]  /*0090*/  F2I.FTZ.U32.TRUNC.NTZ R3, R3 ;  /* 0x0000000300037305 */ /* 0x000e24000021f000 */
[----:B0-----:R-:W-:-:S04]  /*00a0*/  IMAD.MOV R5, RZ, RZ, -R3 ;  /* 0x000000ffff057224 */ /* 0x001fc800078e0a03 */
[----:B------:R-:W-:-:S04]  /*00b0*/  IMAD R5, R5, UR7, RZ ;  /* 0x0000000705057c24 */ /* 0x000fc8000f8e02ff */
[----:B------:R-:W-:-:S06]  /*00c0*/  IMAD.HI.U32 R2, R3, R5, R2 ;  /* 0x0000000503027227 */ /* 0x000fcc00078e0002 */
[----:B-1----:R-:W-:-:S04]  /*00d0*/  IMAD.HI.U32 R2, R2, R7, RZ ;  /* 0x0000000702027227 */ /* 0x002fc800078e00ff */
[----:B------:R-:W-:-:S04]  /*00e0*/  IMAD.MOV R4, RZ, RZ, -R2 ;  /* 0x000000ffff047224 */ /* 0x000fc800078e0a02 */
[----:B------:R-:W-:-:S05]  /*00f0*/  IMAD R0, R4, UR7, R7 ;  /* 0x0000000704007c24 */ /* 0x000fca000f8e0207 */
[----:B------:R-:W-:-:S13]  /*0100*/  ISETP.GE.U32.AND P0, PT, R0, UR7, PT ;  /* 0x0000000700007c0c */ /* 0x000fda000bf06070 */
[----:B------:R-:W-:Y:S01]  /*0110*/  @P0 IADD3 R0, PT, PT, R0, -UR7, RZ ;  /* 0x8000000700000c10 */ /* 0x000fe2000fffe0ff */
[----:B------:R-:W-:-:S03]  /*0120*/  @P0 VIADD R2, R2, 0x1 ;  /* 0x0000000102020836 */ /* 0x000fc60000000000 */
[----:B------:R-:W-:-:S13]  /*0130*/  ISETP.GE.U32.AND P1, PT, R0, UR7, PT ;  /* 0x0000000700007c0c */ /* 0x000fda000bf26070 */
[----:B------:R-:W-:Y:S01]  /*0140*/  @P1 VIADD R2, R2, 0x1 ;  /* 0x0000000102021836 */ /* 0x000fe20000000000 */
[----:B------:R-:W-:-:S04]  /*0150*/  @!P2 LOP3.LUT R2, RZ, UR7, RZ, 0x33, !PT ;  /* 0x00000007ff02ac12 */ /* 0x000fc8000f8e33ff */
[----:B--2---:R-:W-:-:S13]  /*0160*/  ISETP.LE.U32.AND P0, PT, R2, UR6, PT ;  /* 0x0000000602007c0c */ /* 0x004fda000bf03070 */
[----:B------:R-:W-:Y:S05]  /*0170*/  @P0 EXIT ;  /* 0x000000000000094d */ /* 0x000fea0003800000 */
[----:B------:R-:W0:Y:S01]  /*0180*/  S2R R3, SR_TID.X ;  /* 0x0000000000037919 */ /* 0x000e220000002100 */
[----:B------:R-:W1:Y:S01]  /*0190*/  S2UR UR5, SR_CgaCtaId ;  /* 0x00000000000579c3 */ /* 0x000e620000008800 */
[----:B------:R-:W-:Y:S01]  /*01a0*/  UMOV UR4, 0x400 ;  /* 0x0000040000047882 */ /* 0x000fe20000000000 */
[----:B------:R-:W-:Y:S01]  /*01b0*/  IMAD.U32 R5, RZ, RZ, UR6 ;  /* 0x00000006ff057e24 */ /* 0x000fe2000f8e00ff */
[----:B------:R-:W2:Y:S05]  /*01c0*/  LDCU.64 UR10, c[0x0][0x358] ;  /* 0x00006b00ff0a77ac */ /* 0x000eaa0008000a00 */
[----:B------:R-:W3:Y:S01]  /*01d0*/  LDC R4, c[0x0][0x370] ;  /* 0x0000dc00ff047b82 */ /* 0x000ee20000000800 */
[----:B-1----:R-:W-:-:S04]  /*01e0*/  ULEA UR4, UR5, UR4, 0x18 ;  /* 0x0000000405047291 */ /* 0x002fc8000f8ec0ff */
[----:B------:R-:W-:Y:S01]  /*01f0*/  ULEA UR8, UR7, UR4, 0x2 ;  /* 0x0000000407087291 */ /* 0x000fe2000f8e10ff */
[----:B0-----:R0:W1:Y:S01]  /*0200*/  I2F.F64.U32 R8, R3 ;  /* 0x0000000300087312 */ /* 0x0010620000201800 */
[C---:B------:R-:W-:Y:S02]  /*0210*/  IADD3 R6, PT, PT, R3.reuse, 0x1, RZ ;  /* 0x0000000103067810 */ /* 0x040fe40007ffe0ff */
[----:B--2---:R-:W-:-:S08]  /*0220*/  LEA R7, R3, UR4, 0x2 ;  /* 0x0000000403077c11 */ /* 0x004fd0000f8e10ff */
.L_x_10:
[----:B01----:R-:W2:Y:S01]  /*0230*/  LDC.64 R10, c[0x0][0x380] ;  /* 0x0000e000ff0a7b82 */ /* 0x003ea20000000a00 */
[----:B------:R-:W-:-:S04]  /*0240*/  IMAD R13, R5, UR7, R3 ;  /* 0x00000007050d7c24 */ /* 0x000fc8000f8e0203 */
[----:B--2---:R-:W-:-:S05]  /*0250*/  IMAD.WIDE.U32 R10, R13, 0x4, R10 ;  /* 0x000000040d0a7825 */ /* 0x004fca00078e000a */
[----:B------:R-:W2:Y:S01]  /*0260*/  LDG.E R0, desc[UR10][R10.64] ;  /* 0x0000000a0a007981 */ /* 0x000ea2000c1e1900 */
[----:B------:R-:W-:Y:S01]  /*0270*/  UISETP.GE.U32.AND UP0, UPT, UR7, 0x2, UPT ;  /* 0x000000020700788c */ /* 0x000fe2000bf06070 */
[----:B------:R-:W-:Y:S02]  /*0280*/  IMAD.MOV.U32 R30, RZ, RZ, RZ ;  /* 0x000000ffff1e7224 */ /* 0x000fe400078e00ff */
[----:B--2---:R2:W-:Y:S06]  /*0290*/  STS [R7], R0 ;  /* 0x0000000007007388 */ /* 0x0045ec0000000800 */
[----:B------:R-:W-:Y:S05]  /*02a0*/  BRA.U !UP0, `(.L_x_0) ;  /* 0x00000001081c7547 */ /* 0x000fea000b800000 */
[----:B------:R-:W-:Y:S01]  /*02b0*/  IMAD.MOV.U32 R30, RZ, RZ, RZ ;  /* 0x000000ffff1e7224 */ /* 0x000fe200078e00ff */
[----:B------:R-:W-:-:S06]  /*02c0*/  UMOV UR5, UR7 ;  /* 0x0000000700057c82 */ /* 0x000fcc0008000000 */
.L_x_1:
[----:B------:R-:W-:Y:S01]  /*02d0*/  UISETP.GT.U32.AND UP0, UPT, UR5, 0x3, UPT ;  /* 0x000000030500788c */ /* 0x000fe2000bf04070 */
[----:B------:R-:W-:Y:S01]  /*02e0*/  VIADD R30, R30, 0x1 ;  /* 0x000000011e1e7836 */ /* 0x000fe20000000000 */
[----:B------:R-:W-:-:S07]  /*02f0*/  USHF.R.U32.HI UR6, URZ, 0x1, UR5 ;  /* 0x00000001ff067899 */ /* 0x000fce0008011605 */
[----:B------:R-:W-:Y:S01]  /*0300*/  UMOV UR5, UR6 ;  /* 0x0000000600057c82 */ /* 0x000fe20008000000 */
[----:B------:R-:W-:Y:S05]  /*0310*/  BRA.U UP0, `(.L_x_1) ;  /* 0xfffffffd00ec7547 */ /* 0x000fea000b83ffff */
.L_x_0:
[----:B------:R-:W-:Y:S01]  /*0320*/  STS [UR8+-0x4], RZ ;  /* 0xfffffcffff007988 */ /* 0x000fe20008000808 */
[----:B------:R-:W-:Y:S01]  /*0330*/  BSSY.RECONVERGENT B0, `(.L_x_2) ;  /* 0x000003a000007945 */ /* 0x000fe20003800200 */
[----:B------:R-:W-:Y:S06]  /*0340*/  BAR.SYNC.DEFER_BLOCKING 0x0 ;  /* 0x0000000000007b1d */ /* 0x000fec0000010000 */
.L_x_8:
[----:B0-----:R4:W0:Y:S01]  /*0350*/  I2F.F64 R32, R30 ;  /* 0x0000001e00207312 */ /* 0x0018220000201c00 */
[----:B------:R-:W-:Y:S01]  /*0360*/  BSSY.RECONVERGENT B1, `(.L_x_3) ;  /* 0x0000003000017945 */ /* 0x000fe20003800200 */
[----:B--2---:R-:W-:-:S07]  /*0370*/  MOV R0, 0x390 ;  /* 0x0000039000007802 */ /* 0x004fce0000000f00 */
[----:B01-34-:R-:W-:Y:S05]  /*0380*/  CALL.REL.NOINC `($_Z10down_sweepPiPli$__internal_accurate_pow) ;  /* 0x00000004000c7944 */ /* 0x01bfea0003c00000 */
[----:B------:R-:W-:Y:S05]  /*0390*/  BSYNC.RECONVERGENT B1 ;  /* 0x0000000000017941 */ /* 0x000fea0003800200 */
.L_x_3:
[----:B------:R-:W-:-:S04]  /*03a0*/  ISETP.NE.AND P0, PT, R30, RZ, PT ;  /* 0x000000ff1e00720c */ /* 0x000fc80003f05270 */
[----:B------:R-:W-:Y:S02]  /*03b0*/  FSEL R12, R14, RZ, P0 ;  /* 0x000000ff0e0c7208 */ /* 0x000fe40000000000 */
[----:B------:R-:W-:-:S06]  /*03c0*/  FSEL R13, R32, 1.875, P0 ;  /* 0x3ff00000200d7808 */ /* 0x000fcc0000000000 */
[----:B------:R-:W-:-:S14]  /*03d0*/  DSETP.GE.AND P0, PT, R12, 2, PT ;  /* 0x400000000c00742a */ /* 0x000fdc0003f06000 */
[----:B------:R-:W-:Y:S05]  /*03e0*/  @!P0 BRA `(.L_x_4) ;  /* 0x0000000000b88947 */ /* 0x000fea0003800000 */
[----:B------:R0:W1:Y:S01]  /*03f0*/  F2I.F64.TRUNC R13, R12 ;  /* 0x0000000c000d7311 */ /* 0x000062000030d100 */
[----:B------:R-:W-:Y:S01]  /*0400*/  ISETP.GE.AND P2, PT, R6, RZ, PT ;  /* 0x000000ff0600720c */ /* 0x000fe20003f46270 */
[----:B------:R-:W-:Y:S01]  /*0410*/  BSSY.RECONVERGENT B1, `(.L_x_5) ;  /* 0x0000029000017945 */ /* 0x000fe20003800200 */
[----:B0-----:R-:W-:Y:S02]  /*0420*/  IABS R12, R6 ;  /* 0x00000006000c7213 */ /* 0x001fe40000000000 */
[-C--:B-1----:R-:W-:Y:S02]  /*0430*/  IABS R16, R13.reuse ;  /* 0x0000000d00107213 */ /* 0x082fe40000000000 */
[----:B------:R-:W-:Y:S02]  /*0440*/  IABS R18, R13 ;  /* 0x0000000d00127213 */ /* 0x000fe40000000000 */
[----:B------:R-:W0:Y:S08]  /*0450*/  I2F.RP R0, R16 ;  /* 0x0000001000007306 */ /* 0x000e300000209400 */
[----:B0-----:R-:W0:Y:S02]  /*0460*/  MUFU.RCP R0, R0 ;  /* 0x0000000000007308 */ /* 0x001e240000001000 */
[----:B0-----:R-:W-:Y:S01]  /*0470*/  IADD3 R14, PT, PT, R0, 0xffffffe, RZ ;  /* 0x0ffffffe000e7810 */ /* 0x001fe20007ffe0ff */
[----:B------:R-:W-:-:S05]  /*0480*/  IMAD.MOV R0, RZ, RZ, -R18 ;  /* 0x000000ffff007224 */ /* 0x000fca00078e0a12 */
[----:B------:R0:W1:Y:S02]  /*0490*/  F2I.FTZ.U32.TRUNC.NTZ R15, R14 ;  /* 0x0000000e000f7305 */ /* 0x000064000021f000 */
[----:B0-----:R-:W-:Y:S02]  /*04a0*/  IMAD.MOV.U32 R14, RZ, RZ, RZ ;  /* 0x000000ffff0e7224 */ /* 0x001fe400078e00ff */
[----:B-1----:R-:W-:-:S04]  /*04b0*/  IMAD.MOV R17, RZ, RZ, -R15 ;  /* 0x000000ffff117224 */ /* 0x002fc800078e0a0f */
[----:B------:R-:W-:-:S04]  /*04c0*/  IMAD R17, R17, R16, RZ ;  /* 0x0000001011117224 */ /* 0x000fc800078e02ff */
[----:B------:R-:W-:-:S06]  /*04d0*/  IMAD.HI.U32 R15, R15, R17, R14 ;  /* 0x000000110f0f7227 */ /* 0x000fcc00078e000e */
[----:B------:R-:W-:-:S04]  /*04e0*/  IMAD.HI.U32 R15, R15, R12, RZ ;  /* 0x0000000c0f0f7227 */ /* 0x000fc800078e00ff */
[----:B------:R-:W-:-:S05]  /*04f0*/  IMAD R15, R15, R0, R12 ;  /* 0x000000000f0f7224 */ /* 0x000fca00078e020c */
[----:B------:R-:W-:-:S13]  /*0500*/  ISETP.GT.U32.AND P0, PT, R16, R15, PT ;  /* 0x0000000f1000720c */ /* 0x000fda0003f04070 */
[----:B------:R-:W-:Y:S02]  /*0510*/  @!P0 IADD3 R15, PT, PT, R15, -R16, RZ ;  /* 0x800000100f0f8210 */ /* 0x000fe40007ffe0ff */
[----:B------:R-:W-:Y:S02]  /*0520*/  ISETP.NE.AND P0, PT, R13, RZ, PT ;  /* 0x000000ff0d00720c */ /* 0x000fe40003f05270 */
[----:B------:R-:W-:-:S13]  /*0530*/  ISETP.GT.U32.AND P1, PT, R16, R15, PT ;  /* 0x0000000f1000720c */ /* 0x000fda0003f24070 */
[----:B------:R-:W-:-:S04]  /*0540*/  @!P1 IMAD.IADD R15, R15, 0x1, -R16 ;  /* 0x000000010f0f9824 */ /* 0x000fc800078e0a10 */
[----:B------:R-:W-:Y:S01]  /*0550*/  @!P2 IMAD.MOV R15, RZ, RZ, -R15 ;  /* 0x000000ffff0fa224 */ /* 0x000fe200078e0a0f */
[----:B------:R-:W-:-:S04]  /*0560*/  @!P0 LOP3.LUT R15, RZ, R13, RZ, 0x33, !PT ;  /* 0x0000000dff0f8212 */ /* 0x000fc800078e33ff */
[----:B------:R-:W-:-:S13]  /*0570*/  ISETP.NE.AND P0, PT, R15, RZ, PT ;  /* 0x000000ff0f00720c */ /* 0x000fda0003f05270 */
[----:B------:R-:W-:Y:S05]  /*0580*/  @P0 BRA `(.L_x_6) ;  /* 0x0000000000440947 */ /* 0x000fea0003800000 */
[----:B------:R-:W-:Y:S01]  /*0590*/  VIADD R31, R30, 0xffffffff ;  /* 0xffffffff1e1f7836 */ /* 0x000fe20000000000 */
[----:B------:R-:W-:Y:S01]  /*05a0*/  BSSY.RECONVERGENT B2, `(.L_x_7) ;  /* 0x0000004000027945 */ /* 0x000fe20003800200 */
[----:B------:R-:W-:Y:S02]  /*05b0*/  MOV R0, 0x5e0 ;  /* 0x000005e000007802 */ /* 0x000fe40000000f00 */
[----:B------:R0:W1:Y:S05]  /*05c0*/  I2F.F64 R32, R31 ;  /* 0x0000001f00207312 */ /* 0x00006a0000201c00 */
[----:B01----:R-:W-:Y:S05]  /*05d0*/  CALL.REL.NOINC `($_Z10down_sweepPiPli$__internal_accurate_pow) ;  /* 0x0000000000787944 */ /* 0x003fea0003c00000 */
[----:B------:R-:W-:Y:S05]  /*05e0*/  BSYNC.RECONVERGENT B2 ;  /* 0x0000000000027941 */ /* 0x000fea0003800200 */
.L_x_7:
[----:B------:R-:W-:Y:S01]  /*05f0*/  ISETP.NE.AND P0, PT, R31, RZ, PT ;  /* 0x000000ff1f00720c */ /* 0x000fe20003f05270 */
[----:B------:R-:W-:Y:S03]  /*0600*/  LDS R0, [R7] ;  /* 0x0000000007007984 */ /* 0x000fe60000000800 */
[----:B------:R-:W-:Y:S02]  /*0610*/  FSEL R12, R14, RZ, P0 ;  /* 0x000000ff0e0c7208 */ /* 0x000fe40000000000 */
[----:B------:R-:W-:-:S06]  /*0620*/  FSEL R13, R32, 1.875, P0 ;  /* 0x3ff00000200d7808 */ /* 0x000fcc0000000000 */
[----:B------:R-:W-:-:S10]  /*0630*/  DADD R12, R8, -R12 ;  /* 0x00000000080c7229 */ /* 0x000fd4000000080c */
[----:B------:R-:W0:Y:S02]  /*0640*/  F2I.F64.TRUNC R12, R12 ;  /* 0x0000000c000c7311 */ /* 0x000e24000030d100 */
[----:B0-----:R-:W-:-:S05]  /*0650*/  LEA R15, R12, UR4, 0x2 ;  /* 0x000000040c0f7c11 */ /* 0x001fca000f8e10ff */
[----:B------:R-:W0:Y:S02]  /*0660*/  LDS R17, [R15] ;  /* 0x000000000f117984 */ /* 0x000e240000000800 */
[----:B0-----:R-:W-:-:S05]  /*0670*/  IADD3 R14, PT, PT, R0, R17, RZ ;  /* 0x00000011000e7210 */ /* 0x001fca0007ffe0ff */
[----:B------:R0:W-:Y:S04]  /*0680*/  STS [R7], R14 ;  /* 0x0000000e07007388 */ /* 0x0001e80000000800 */
[----:B------:R0:W-:Y:S02]  /*0690*/  STS [R15], R0 ;  /* 0x000000000f007388 */ /* 0x0001e40000000800 */
.L_x_6:
[----:B------:R-:W-:Y:S05]  /*06a0*/  BSYNC.RECONVERGENT B1 ;  /* 0x0000000000017941 */ /* 0x000fea0003800200 */
.L_x_5:
[----:B------:R-:W-:Y:S01]  /*06b0*/  VIADD R30, R30, 0xffffffff ;  /* 0xffffffff1e1e7836 */ /* 0x000fe20000000000 */
[----:B------:R-:W-:Y:S06]  /*06c0*/  BRA `(.L_x_8) ;  /* 0xfffffffc00207947 */ /* 0x000fec000383ffff */
.L_x_4:
[----:B------:R-:W-:Y:S05]  /*06d0*/  BSYNC.RECONVERGENT B0 ;  /* 0x0000000000007941 */ /* 0x000fea0003800200 */
.L_x_2:
[----:B------:R-:W-:Y:S01]  /*06e0*/  BAR.SYNC.DEFER_BLOCKING 0x0 ;  /* 0x0000000000007b1d */ /* 0x000fe20000010000 */
[----:B------:R-:W-:-:S05]  /*06f0*/  ISETP.NE.AND P0, PT, R5, RZ, PT ;  /* 0x000000ff0500720c */ /* 0x000fca0003f05270 */
[----:B------:R-:W0:Y:S04]  /*0700*/  LDS R15, [R7] ;  /* 0x00000000070f7984 */ /* 0x000e280000000800 */
[----:B0-----:R0:W-:Y:S04]  /*0710*/  STG.E desc[UR10][R10.64], R15 ;  /* 0x0000000f0a007986 */ /* 0x0011e8000c10190a */
[----:B------:R-:W-:Y:S05]  /*0720*/  @!P0 BRA `(.L_x_9) ;  /* 0x0000000000148947 */ /* 0x000fea0003800000 */
[----:B------:R-:W1:Y:S02]  /*0730*/  LDC.64 R12, c[0x0][0x388] ;  /* 0x0000e200ff0c7b82 */ /* 0x000e640000000a00 */
[----:B-1----:R-:W-:-:S06]  /*0740*/  IMAD.WIDE R12, R5, 0x8, R12 ;  /* 0x00000008050c7825 */ /* 0x002fcc00078e020c */
[----:B------:R-:W0:Y:S02]  /*0750*/  LDG.E R12, desc[UR10][R12.64+-0x8] ;  /* 0xfffff80a0c0c7981 */ /* 0x000e24000c1e1900 */
[----:B0-----:R-:W-:-:S05]  /*0760*/  IMAD.IADD R15, R15, 0x1, R12 ;  /* 0x000000010f0f7824 */ /* 0x001fca00078e020c */
[----:B------:R1:W-:Y:S02]  /*0770*/  STG.E desc[UR10][R10.64], R15 ;  /* 0x0000000f0a007986 */ /* 0x0003e4000c10190a */
.L_x_9:
[----:B------:R-:W-:-:S05]  /*0780*/  IMAD.IADD R5, R4, 0x1, R5 ;  /* 0x0000000104057824 */ /* 0x000fca00078e0205 */
[----:B------:R-:W-:-:S13]  /*0790*/  ISETP.GE.U32.AND P0, PT, R5, R2, PT ;  /* 0x000000020500720c */ /* 0x000fda0003f06070 */
[----:B------:R-:W-:Y:S05]  /*07a0*/  @!P0 BRA `(.L_x_10) ;  /* 0xfffffff800a08947 */ /* 0x000fea000383ffff */
[----:B------:R-:W-:Y:S05]  /*07b0*/  EXIT ;  /* 0x000000000000794d */ /* 0x000fea0003800000 */
        .type           $_Z10down_sweepPiPli$__internal_accurate_pow,@function
        .size           $_Z10down_sweepPiPli$__internal_accurate_pow,(.L_x_23 - $_Z10down_sweepPiPli$__internal_accurate_pow)
$_Z10down_sweepPiPli$__internal_accurate_pow:
[----:B------:R-:W0:Y:S01]  /*07c0*/  MUFU.RCP64H R25, 2 ;  /* 0x4000000000197908 */ /* 0x000e220000001800 */
[----:B------:R-:W-:Y:S01]  /*07d0*/  MOV R12, 0x0 ;  /* 0x00000000000c7802 */ /* 0x000fe20000000f00 */
[----:B------:R-:W-:Y:S01]  /*07e0*/  IMAD.MOV.U32 R13, RZ, RZ, 0x40000000 ;  /* 0x40000000ff0d7424 */ /* 0x000fe200078e00ff */
[----:B------:R-:W-:Y:S01]  /*07f0*/  UMOV UR12, 0x7d2cafe2 ;  /* 0x7d2cafe2000c7882 */ /* 0x000fe20000000000 */
[----:B------:R-:W-:Y:S01]  /*0800*/  IMAD.MOV.U32 R24, RZ, RZ, RZ ;  /* 0x000000ffff187224 */ /* 0x000fe200078e00ff */
[----:B------:R-:W-:-:S05]  /*0810*/  UMOV UR13, 0x3eb0f5ff ;  /* 0x3eb0f5ff000d7882 */ /* 0x000fca0000000000 */
[----:B0-----:R-:W-:-:S08]  /*0820*/  DFMA R12, R24, -R12, 1 ;  /* 0x3ff00000180c742b */ /* 0x001fd0000000080c */
[----:B------:R-:W-:-:S08]  /*0830*/  DFMA R12, R12, R12, R12 ;  /* 0x0000000c0c0c722b */ /* 0x000fd0000000000c */
[----:B------:R-:W-:Y:S01]  /*0840*/  DFMA R24, R24, R12, R24 ;  /* 0x0000000c1818722b */ /* 0x000fe20000000018 */
[----:B------:R-:W-:Y:S01]  /*0850*/  IMAD.MOV.U32 R12, RZ, RZ, 0x41ad3b5a ;  /* 0x41ad3b5aff0c7424 */ /* 0x000fe200078e00ff */
[----:B------:R-:W-:-:S06]  /*0860*/  MOV R13, 0x3ed0f5d2 ;  /* 0x3ed0f5d2000d7802 */ /* 0x000fcc0000000f00 */
[----:B------:R-:W-:-:S08]  /*0870*/  DMUL R14, RZ, R24 ;  /* 0x00000018ff0e7228 */ /* 0x000fd00000000000 */
[----:B------:R-:W-:-:S08]  /*0880*/  DFMA R14, RZ, R24, R14 ;  /* 0x00000018ff0e722b */ /* 0x000fd0000000000e */
[CC--:B------:R-:W-:Y:S02]  /*0890*/  DMUL R20, R14.reuse, R14.reuse ;  /* 0x0000000e0e147228 */ /* 0x0c0fe40000000000 */
[----:B------:R-:W-:-:S06]  /*08a0*/  DMUL R26, R14, R14 ;  /* 0x0000000e0e1a7228 */ /* 0x000fcc0000000000 */
[----:B------:R-:W-:Y:S01]  /*08b0*/  DFMA R12, R20, UR12, R12 ;  /* 0x0000000c140c7c2b */ /* 0x000fe2000800000c */
[----:B------:R-:W-:Y:S01]  /*08c0*/  UMOV UR12, 0x75488a3f ;  /* 0x75488a3f000c7882 */ /* 0x000fe20000000000 */
[----:B------:R-:W-:-:S06]  /*08d0*/  UMOV UR13, 0x3ef3b20a ;  /* 0x3ef3b20a000d7882 */ /* 0x000fcc0000000000 */
[----:B------:R-:W-:Y:S01]  /*08e0*/  DFMA R12, R20, R12, UR12 ;  /* 0x0000000c140c7e2b */ /* 0x000fe2000800000c */
        /* <DEDUP_REMOVED lines=10> */
[----:B------:R-:W-:Y:S01]  /*0990*/  UMOV UR13, 0x3f899999 ;  /* 0x3f899999000d7882 */ /* 0x000fe20000000000 */
[----:B------:R-:W-:-:S05]  /*09a0*/  DADD R12, RZ, -R14 ;  /* 0x00000000ff0c7229 */ /* 0x000fca000000080e */
[----:B------:R-:W-:Y:S01]  /*09b0*/  DFMA R18, R20, R18, UR12 ;  /* 0x0000000c14127e2b */ /* 0x000fe20008000012 */
[----:B------:R-:W-:Y:S01]  /*09c0*/  UMOV UR12, 0x55555555 ;  /* 0x55555555000c7882 */ /* 0x000fe20000000000 */
[----:B------:R-:W-:Y:S01]  /*09d0*/  UMOV UR13, 0x3fb55555 ;  /* 0x3fb55555000d7882 */ /* 0x000fe20000000000 */
[----:B------:R-:W-:-:S05]  /*09e0*/  DADD R12, R12, R12 ;  /* 0x000000000c0c7229 */ /* 0x000fca000000000c */
[----:B------:R-:W-:-:S03]  /*09f0*/  DFMA R22, R20, R18, UR12 ;  /* 0x0000000c14167e2b */ /* 0x000fc60008000012 */
[----:B------:R-:W-:-:S05]  /*0a00*/  DFMA R12, RZ, -R14, R12 ;  /* 0x8000000eff0c722b */ /* 0x000fca000000000c */
[----:B------:R-:W-:Y:S01]  /*0a10*/  DADD R16, -R22, UR12 ;  /* 0x0000000c16107e29 */ /* 0x000fe20008000100 */
[----:B------:R-:W-:Y:S01]  /*0a20*/  UMOV UR12, 0xb9e7b0 ;  /* 0x00b9e7b0000c7882 */ /* 0x000fe20000000000 */
[----:B------:R-:W-:Y:S01]  /*0a30*/  UMOV UR13, 0x3c46a4cb ;  /* 0x3c46a4cb000d7882 */ /* 0x000fe20000000000 */
[----:B------:R-:W-:-:S05]  /*0a40*/  DMUL R12, R24, R12 ;  /* 0x0000000c180c7228 */ /* 0x000fca0000000000 */
[----:B------:R-:W-:Y:S02]  /*0a50*/  DFMA R16, R20, R18, R16 ;  /* 0x000000121410722b */ /* 0x000fe40000000010 */
[C---:B------:R-:W-:Y:S02]  /*0a60*/  DMUL R18, R14.reuse, R26 ;  /* 0x0000001a0e127228 */ /* 0x040fe40000000000 */
[----:B------:R-:W-:Y:S01]  /*0a70*/  DFMA R20, R14, R14, -R26 ;  /* 0x0000000e0e14722b */ /* 0x000fe2000000081a */
[----:B------:R-:W-:Y:S02]  /*0a80*/  VIADD R25, R13, 0x100000 ;  /* 0x001000000d197836 */ /* 0x000fe40000000000 */
[----:B------:R-:W-:Y:S01]  /*0a90*/  IMAD.MOV.U32 R24, RZ, RZ, R12 ;  /* 0x000000ffff187224 */ /* 0x000fe200078e000c */
[----:B------:R-:W-:Y:S01]  /*0aa0*/  DADD R16, R16, -UR12 ;  /* 0x8000000c10107e29 */ /* 0x000fe20008000000 */
[----:B------:R-:W-:Y:S01]  /*0ab0*/  UMOV UR12, 0x0 ;  /* 0x00000000000c7882 */ /* 0x000fe20000000000 */
[----:B------:R-:W-:Y:S01]  /*0ac0*/  DFMA R28, R14, R26, -R18 ;  /* 0x0000001a0e1c722b */ /* 0x000fe20000000812 */
[----:B------:R-:W-:-:S02]  /*0ad0*/  UMOV UR13, 0x3ff00000 ;  /* 0x3ff00000000d7882 */ /* 0x000fc40000000000 */
[----:B------:R-:W-:-:S03]  /*0ae0*/  DFMA R24, R14, R24, R20 ;  /* 0x000000180e18722b */ /* 0x000fc60000000014 */
[----:B------:R-:W-:Y:S02]  /*0af0*/  DADD R20, R22, R16 ;  /* 0x0000000016147229 */ /* 0x000fe40000000010 */
[----:B------:R-:W-:-:S06]  /*0b00*/  DFMA R28, R12, R26, R28 ;  /* 0x0000001a0c1c722b */ /* 0x000fcc000000001c */
[----:B------:R-:W-:Y:S02]  /*0b10*/  DMUL R26, R20, R18 ;  /* 0x00000012141a7228 */ /* 0x000fe40000000000 */
[----:B------:R-:W-:Y:S02]  /*0b20*/  DFMA R24, R14, R24, R28 ;  /* 0x000000180e18722b */ /* 0x000fe4000000001c */
[----:B------:R-:W-:-:S04]  /*0b30*/  DADD R28, R22, -R20 ;  /* 0x00000000161c7229 */ /* 0x000fc80000000814 */
[----:B------:R-:W-:-:S04]  /*0b40*/  DFMA R22, R20, R18, -R26 ;  /* 0x000000121416722b */ /* 0x000fc8000000081a */
[----:B------:R-:W-:-:S04]  /*0b50*/  DADD R28, R16, R28 ;  /* 0x00000000101c7229 */ /* 0x000fc8000000001c */
[----:B------:R-:W-:-:S08]  /*0b60*/  DFMA R22, R20, R24, R22 ;  /* 0x000000181416722b */ /* 0x000fd00000000016 */
[----:B------:R-:W-:-:S08]  /*0b70*/  DFMA R28, R28, R18, R22 ;  /* 0x000000121c1c722b */ /* 0x000fd00000000016 */
[----:B------:R-:W-:-:S08]  /*0b80*/  DADD R18, R26, R28 ;  /* 0x000000001a127229 */ /* 0x000fd0000000001c */
[--C-:B------:R-:W-:Y:S02]  /*0b90*/  DADD R16, R14, R18.reuse ;  /* 0x000000000e107229 */ /* 0x100fe40000000012 */
[----:B------:R-:W-:-:S06]  /*0ba0*/  DADD R26, R26, -R18 ;  /* 0x000000001a1a7229 */ /* 0x000fcc0000000812 */
[----:B------:R-:W-:Y:S02]  /*0bb0*/  DADD R14, R14, -R16 ;  /* 0x000000000e0e7229 */ /* 0x000fe40000000810 */
[----:B------:R-:W-:-:S06]  /*0bc0*/  DADD R26, R28, R26 ;  /* 0x000000001c1a7229 */ /* 0x000fcc000000001a */
[----:B------:R-:W-:-:S08]  /*0bd0*/  DADD R14, R18, R14 ;  /* 0x00000000120e7229 */ /* 0x000fd0000000000e */
[----:B------:R-:W-:-:S08]  /*0be0*/  DADD R14, R26, R14 ;  /* 0x000000001a0e7229 */ /* 0x000fd0000000000e */
[----:B------:R-:W-:Y:S01]  /*0bf0*/  DADD R20, R12, R14 ;  /* 0x000000000c147229 */ /* 0x000fe2000000000e */
[----:B------:R-:W-:Y:S01]  /*0c00*/  IMAD.MOV.U32 R12, RZ, RZ, -0x105c611 ;  /* 0xfefa39efff0c7424 */ /* 0x000fe200078e00ff */
[----:B------:R-:W-:Y:S01]  /*0c10*/  MOV R13, 0x3fe62e42 ;  /* 0x3fe62e42000d7802 */ /* 0x000fe20000000f00 */
[----:B------:R-:W-:Y:S02]  /*0c20*/  IMAD.MOV.U32 R14, RZ, RZ, -0x105c611 ;  /* 0xfefa39efff0e7424 */ /* 0x000fe400078e00ff */
[----:B------:R-:W-:-:S03]  /*0c30*/  IMAD.MOV.U32 R15, RZ, RZ, 0x3fe62e42 ;  /* 0x3fe62e42ff0f7424 */ /* 0x000fc600078e00ff */
[----:B------:R-:W-:-:S08]  /*0c40*/  DADD R18, R16, R20 ;  /* 0x0000000010127229 */ /* 0x000fd00000000014 */
[--C-:B------:R-:W-:Y:S02]  /*0c50*/  DFMA R12, R12, UR12, R18.reuse ;  /* 0x0000000c0c0c7c2b */ /* 0x100fe40008000012 */
[----:B------:R-:W-:-:S06]  /*0c60*/  DADD R22, R16, -R18 ;  /* 0x0000000010167229 */ /* 0x000fcc0000000812 */
[----:B------:R-:W-:Y:S02]  /*0c70*/  DFMA R16, -R14, 1, R12 ;  /* 0x3ff000000e10782b */ /* 0x000fe4000000010c */
[----:B------:R-:W-:Y:S01]  /*0c80*/  DADD R22, R20, R22 ;  /* 0x0000000014167229 */ /* 0x000fe20000000016 */
[----:B------:R-:W-:-:S05]  /*0c90*/  LOP3.LUT R20, R33, 0xff0fffff, RZ, 0xc0, !PT ;  /* 0xff0fffff21147812 */ /* 0x000fca00078ec0ff */
[----:B------:R-:W-:Y:S01]  /*0ca0*/  DADD R16, -R18, R16 ;  /* 0x0000000012107229 */ /* 0x000fe20000000110 */
[----:B------:R-:W-:Y:S01]  /*0cb0*/  IMAD.MOV.U32 R18, RZ, RZ, 0x3b39803f ;  /* 0x3b39803fff127424 */ /* 0x000fe200078e00ff */
[----:B------:R-:W-:-:S06]  /*0cc0*/  MOV R19, 0x3c7abc9e ;  /* 0x3c7abc9e00137802 */ /* 0x000fcc0000000f00 */
[----:B------:R-:W-:-:S08]  /*0cd0*/  DADD R16, R22, -R16 ;  /* 0x0000000016107229 */ /* 0x000fd00000000810 */
[----:B------:R-:W-:Y:S01]  /*0ce0*/  DFMA R18, R18, UR12, R16 ;  /* 0x0000000c12127c2b */ /* 0x000fe20008000010 */
[----:B------:R-:W-:Y:S01]  /*0cf0*/  UMOV UR12, 0x3b39803f ;  /* 0x3b39803f000c7882 */ /* 0x000fe20000000000 */
[----:B------:R-:W-:Y:S01]  /*0d00*/  IMAD.SHL.U32 R16, R33, 0x2, RZ ;  /* 0x0000000221107824 */ /* 0x000fe200078e00ff */
[----:B------:R-:W-:-:S04]  /*0d10*/  UMOV UR13, 0x3c7abc9e ;  /* 0x3c7abc9e000d7882 */ /* 0x000fc80000000000 */
[----:B------:R-:W-:Y:S01]  /*0d20*/  ISETP.GT.U32.AND P0, PT, R16, -0x2000001, PT ;  /* 0xfdffffff1000780c */ /* 0x000fe20003f04070 */
[----:B------:R-:W-:-:S03]  /*0d30*/  DADD R16, R12, R18 ;  /* 0x000000000c107229 */ /* 0x000fc60000000012 */
[----:B------:R-:W-:-:S05]  /*0d40*/  SEL R33, R20, R33, P0 ;  /* 0x0000002114217207 */ /* 0x000fca0000000000 */
[----:B------:R-:W-:Y:S02]  /*0d50*/  DADD R20, R12, -R16 ;  /* 0x000000000c147229 */ /* 0x000fe40000000810 */
[----:B------:R-:W-:-:S06]  /*0d60*/  DMUL R12, R16, R32 ;  /* 0x00000020100c7228 */ /* 0x000fcc0000000000 */
[----:B------:R-:W-:Y:S02]  /*0d70*/  DADD R20, R18, R20 ;  /* 0x0000000012147229 */ /* 0x000fe40000000014 */
[----:B------:R-:W-:-:S08]  /*0d80*/  DFMA R16, R16, R32, -R12 ;  /* 0x000000201010722b */ /* 0x000fd0000000080c */
[----:B------:R-:W-:Y:S01]  /*0d90*/  DFMA R32, R20, R32, R16 ;  /* 0x000000201420722b */ /* 0x000fe20000000010 */
[----:B------:R-:W-:Y:S02]  /*0da0*/  IMAD.MOV.U32 R16, RZ, RZ, 0x652b82fe ;  /* 0x652b82feff107424 */ /* 0x000fe400078e00ff */
[----:B------:R-:W-:-:S05]  /*0db0*/  IMAD.MOV.U32 R17, RZ, RZ, 0x3ff71547 ;  /* 0x3ff71547ff117424 */ /* 0x000fca00078e00ff */
[----:B------:R-:W-:-:S08]  /*0dc0*/  DADD R18, R12, R32 ;  /* 0x000000000c127229 */ /* 0x000fd00000000020 */
[----:B------:R-:W-:Y:S02]  /*0dd0*/  DFMA R16, R18, R16, 6.75539944105574400000e+15 ;  /* 0x433800001210742b */ /* 0x000fe40000000010 */
[----:B------:R-:W-:Y:S01]  /*0de0*/  FSETP.GEU.AND P0, PT, |R19|, 4.1917929649353027344, PT ;  /* 0x4086232b1300780b */ /* 0x000fe20003f0e200 */
[----:B------:R-:W-:-:S05]  /*0df0*/  DADD R12, R12, -R18 ;  /* 0x000000000c0c7229 */ /* 0x000fca0000000812 */
[----:B------:R-:W-:-:S03]  /*0e00*/  DADD R20, R16, -6.75539944105574400000e+15 ;  /* 0xc338000010147429 */ /* 0x000fc60000000000 */
[----:B------:R-:W-:-:S05]  /*0e10*/  DADD R32, R32, R12 ;  /* 0x0000000020207229 */ /* 0x000fca000000000c */
[----:B------:R-:W-:-:S08]  /*0e20*/  DFMA R14, R20, -R14, R18 ;  /* 0x8000000e140e722b */ /* 0x000fd00000000012 */
[----:B------:R-:W-:Y:S01]  /*0e30*/  DFMA R14, R20, -UR12, R14 ;  /* 0x8000000c140e7c2b */ /* 0x000fe2000800000e */
[----:B------:R-:W-:Y:S01]  /*0e40*/  UMOV UR12, 0x69ce2bdf ;  /* 0x69ce2bdf000c7882 */ /* 0x000fe20000000000 */
[----:B------:R-:W-:Y:S01]  /*0e50*/  MOV R20, 0xfca213ea ;  /* 0xfca213ea00147802 */ /* 0x000fe20000000f00 */
[----:B------:R-:W-:Y:S01]  /*0e60*/  IMAD.MOV.U32 R21, RZ, RZ, 0x3e928af3 ;  /* 0x3e928af3ff157424 */ /* 0x000fe200078e00ff */
[----:B------:R-:W-:-:S05]  /*0e70*/  UMOV UR13, 0x3e5ade15 ;  /* 0x3e5ade15000d7882 */ /* 0x000fca0000000000 */
        /* <DEDUP_REMOVED lines=24> */
[----:B------:R-:W-:-:S08]  /*1000*/  DFMA R20, R14, R20, UR12 ;  /* 0x0000000c0e147e2b */ /* 0x000fd00008000014 */
[----:B------:R-:W-:-:S08]  /*1010*/  DFMA R20, R14, R20, 1 ;  /* 0x3ff000000e14742b */ /* 0x000fd00000000014 */
[----:B------:R-:W-:-:S10]  /*1020*/  DFMA R14, R14, R20, 1 ;  /* 0x3ff000000e0e742b */ /* 0x000fd40000000014 */
[----:B------:R-:W-:Y:S02]  /*1030*/  IMAD R13, R16, 0x100000, R15 ;  /* 0x00100000100d7824 */ /* 0x000fe400078e020f */
[----:B------:R-:W-:Y:S01]  /*1040*/  IMAD.MOV.U32 R12, RZ, RZ, R14 ;  /* 0x000000ffff0c7224 */ /* 0x000fe200078e000e */
[----:B------:R-:W-:Y:S06]  /*1050*/  @!P0 BRA `(.L_x_11) ;  /* 0x0000000000308947 */ /* 0x000fec0003800000 */
[----:B------:R-:W-:Y:S01]  /*1060*/  FSETP.GEU.AND P1, PT, |R19|, 4.2275390625, PT ;  /* 0x408748001300780b */ /* 0x000fe20003f2e200 */
[C---:B------:R-:W-:Y:S02]  /*1070*/  DADD R20, R18.reuse, +INF ;  /* 0x7ff0000012147429 */ /* 0x040fe40000000000 */
[----:B------:R-:W-:-:S08]  /*1080*/  DSETP.GEU.AND P0, PT, R18, RZ, PT ;  /* 0x000000ff1200722a */ /* 0x000fd00003f0e000 */
[----:B------:R-:W-:Y:S02]  /*1090*/  FSEL R13, R21, RZ, P0 ;  /* 0x000000ff150d7208 */ /* 0x000fe40000000000 */
[----:B------:R-:W-:-:S04]  /*10a0*/  @!P1 LEA.HI R12, R16, R16, RZ, 0x1 ;  /* 0x00000010100c9211 */ /* 0x000fc800078f08ff */
[----:B------:R-:W-:Y:S02]  /*10b0*/  @!P1 SHF.R.S32.HI R17, RZ, 0x1, R12 ;  /* 0x00000001ff119819 */ /* 0x000fe4000001140c */
[----:B------:R-:W-:Y:S02]  /*10c0*/  FSEL R12, R20, RZ, P0 ;  /* 0x000000ff140c7208 */ /* 0x000fe40000000000 */
[----:B------:R-:W-:Y:S01]  /*10d0*/  @!P1 IADD3 R16, PT, PT, R16, -R17, RZ ;  /* 0x8000001110109210 */ /* 0x000fe20007ffe0ff */
[----:B------:R-:W-:-:S03]  /*10e0*/  @!P1 IMAD R15, R17, 0x100000, R15 ;  /* 0x00100000110f9824 */ /* 0x000fc600078e020f */
[----:B------:R-:W-:Y:S01]  /*10f0*/  @!P1 LEA R17, R16, 0x3ff00000, 0x14 ;  /* 0x3ff0000010119811 */ /* 0x000fe200078ea0ff */
[----:B------:R-:W-:-:S06]  /*1100*/  @!P1 IMAD.MOV.U32 R16, RZ, RZ, RZ ;  /* 0x000000ffff109224 */ /* 0x000fcc00078e00ff */
[----:B------:R-:W-:-:S11]  /*1110*/  @!P1 DMUL R12, R14, R16 ;  /* 0x000000100e0c9228 */ /* 0x000fd60000000000 */
.L_x_11:
[----:B------:R-:W-:Y:S02]  /*1120*/  DFMA R32, R32, R12, R12 ;  /* 0x0000000c2020722b */ /* 0x000fe4000000000c */
[----:B------:R-:W-:-:S08]  /*1130*/  DSETP.NEU.AND P0, PT, |R12|, +INF , PT ;  /* 0x7ff000000c00742a */ /* 0x000fd00003f0d200 */
[----:B------:R-:W-:Y:S02]  /*1140*/  FSEL R14, R12, R32, !P0 ;  /* 0x000000200c0e7208 */ /* 0x000fe40004000000 */
[----:B------:R-:W-:Y:S01]  /*1150*/  FSEL R32, R13, R33, !P0 ;  /* 0x000000210d207208 */ /* 0x000fe20004000000 */
[----:B------:R-:W-:Y:S01]  /*1160*/  IMAD.MOV.U32 R13, RZ, RZ, 0x0 ;  /* 0x00000000ff0d7424 */ /* 0x000fe200078e00ff */
[----:B------:R-:W-:-:S04]  /*1170*/  MOV R12, R0 ;  /* 0x00000000000c7202 */ /* 0x000fc80000000f00 */
[----:B------:R-:W-:Y:S05]  /*1180*/  RET.REL.NODEC R12 `(_Z10down_sweepPiPli) ;  /* 0xffffffec0c9c7950 */ /* 0x000fea0003c3ffff */
.L_x_12:
[----:B------:R-:W-:-:S00]  /*1190*/  BRA `(.L_x_12) ;  /* 0xfffffffc00fc7947 */ /* 0x000fc0000383ffff */
[----:B------:R-:W-:-:S00]  /*11a0*/  NOP ;  /* 0x0000000000007918 */ /* 0x000fc00000000000 */
        /* <DEDUP_REMOVED lines=13> */
.L_x_23:


//--------------------- .text._Z8up_sweepPiPli    --------------------------
	.section	.text._Z8up_sweepPiPli,"ax",@progbits
	.align	128
        .global         _Z8up_sweepPiPli
        .type           _Z8up_sweepPiPli,@function
        .size           _Z8up_sweepPiPli,(.L_x_24 - _Z8up_sweepPiPli)
        .other          _Z8up_sweepPiPli,@"STO_CUDA_ENTRY STV_DEFAULT"
_Z8up_sweepPiPli:
.text._Z8up_sweepPiPli:
[----:B------:R-:W0:Y:S01]  /*0000*/  LDC R1, c[0x0][0x37c] ;  /* 0x0000df00ff017b82 */ /* 0x000e220000000800 */
[----:B------:R-:W1:Y:S07]  /*0010*/  LDCU UR40, c[0x0][0x2fc] ;  /* 0x00005f80ff2877ac */ /* 0x000e6e0008000800 */
[----:B------:R-:W2:Y:S01]  /*0020*/  S2UR UR41, SR_CTAID.X ;  /* 0x00000000002979c3 */ /* 0x000ea20000002500 */
[----:B0-----:R-:W-:Y:S01]  /*0030*/  VIADD R1, R1, 0xffffffe0 ;  /* 0xffffffe001017836 */ /* 0x001fe20000000000 */
[----:B------:R-:W0:Y:S01]  /*0040*/  LDCU UR42, c[0x0][0x360] ;  /* 0x00006c00ff2a77ac */ /* 0x000e220008000800 */
[----:B------:R-:W3:Y:S01]  /*0050*/  LDCU UR7, c[0x0][0x390] ;  /* 0x00007200ff0777ac */ /* 0x000ee20008000800 */
[----:B------:R-:W-:Y:S01]  /*0060*/  UMOV UR4, URZ ;  /* 0x000000ff00047c82 */ /* 0x000fe20008000000 */
[----:B0-----:R-:W0:Y:S01]  /*0070*/  I2F.U32.RP R0, UR42 ;  /* 0x0000002a00007d06 */ /* 0x001e220008209000 */
[----:B------:R-:W-:-:S07]  /*0080*/  UISETP.NE.U32.AND UP2, UPT, UR42, URZ, UPT ;  /* 0x000000ff2a00728c */ /* 0x000fce000bf45070 */
[----:B0-----:R-:W0:Y:S02]  /*0090*/  MUFU.RCP R0, R0 ;  /* 0x0000000000007308 */ /* 0x001e240000001000 */
[----:B0-----:R-:W-:-:S06]  /*00a0*/  VIADD R2, R0, 0xffffffe ;  /* 0x0ffffffe00027836 */ /* 0x001fcc0000000000 */
[----:B------:R-:W0:Y:S02]  /*00b0*/  F2I.FTZ.U32.TRUNC.NTZ R2, R2 ;  /* 0x0000000200027305 */ /* 0x000e24000021f000 */
[----:B0-----:R-:W-:-:S13]  /*00c0*/  R2UR UR5, R2 ;  /* 0x00000000020572ca */ /* 0x001fda00000e0000 */
[----:B------:R-:W-:-:S04]  /*00d0*/  UIADD3 UR6, UPT, UPT, URZ, -UR5, URZ ;  /* 0x80000005ff067290 */ /* 0x000fc8000fffe0ff */
[----:B------:R-:W-:-:S04]  /*00e0*/  UIMAD UR6, UR6, UR42, URZ ;  /* 0x0000002a060672a4 */ /* 0x000fc8000f8e02ff */
[----:B------:R-:W-:-:S04]  /*00f0*/  UIMAD.WIDE.U32 UR4, UR5, UR6, UR4 ;  /* 0x00000006050472a5 */ /* 0x000fc8000f8e0004 */
[----:B---3--:R-:W-:-:S04]  /*0100*/  UIMAD.WIDE.U32 UR38, UR5, UR7, URZ ;  /* 0x00000007052672a5 */ /* 0x008fc8000f8e00ff */
[----:B------:R-:W-:-:S04]  /*0110*/  UIADD3 UR4, UPT, UPT, -UR39, URZ, URZ ;  /* 0x000000ff27047290 */ /* 0x000fc8000fffe1ff */
[----:B------:R-:W-:-:S04]  /*0120*/  UIMAD UR4, UR42, UR4, UR7 ;  /* 0x000000042a0472a4 */ /* 0x000fc8000f8e0207 */
[----:B------:R-:W-:-:S11]  /*0130*/  UISETP.GE.U32.AND UP0, UPT, UR4, UR42, UPT ;  /* 0x0000002a0400728c */ /* 0x000fd6000bf06070 */
[----:B------:R-:W-:Y:S02]  /*0140*/  @UP0 UIADD3 UR4, UPT, UPT, UR4, -UR42, URZ ;  /* 0x8000002a04040290 */ /* 0x000fe4000fffe0ff */
[----:B------:R-:W-:Y:S02]  /*0150*/  @UP0 UIADD3 UR39, UPT, UPT, UR39, 0x1, URZ ;  /* 0x0000000127270890 */ /* 0x000fe4000fffe0ff */
[----:B------:R-:W-:-:S03]  /*0160*/  UISETP.GE.U32.AND UP1, UPT, UR4, UR42, UPT ;  /* 0x0000002a0400728c */ /* 0x000fc6000bf26070 */
[----:B------:R-:W-:-:S08]  /*0170*/  R2UR UR4, R1 ;  /* 0x00000000010472ca */ /* 0x000fd000000e0000 */
[----:B------:R-:W-:Y:S02]  /*0180*/  @UP1 UIADD3 UR39, UPT, UPT, UR39, 0x1, URZ ;  /* 0x0000000127271890 */ /* 0x000fe4000fffe0ff */
[----:B------:R-:W-:-:S04]  /*0190*/  @!UP2 ULOP3.LUT UR39, URZ, UR42, URZ, 0x33, !UPT ;  /* 0x0000002aff27a292 */ /* 0x000fc8000f8e33ff */
[----:B--2---:R-:W-:-:S06]  /*01a0*/  UISETP.GE.U32.AND UP0, UPT, UR41, UR39, UPT ;  /* 0x000000272900728c */ /* 0x004fcc000bf06070 */
[----:B------:R-:W-:-:S13]  /*01b0*/  PLOP3.LUT P0, PT, PT, PT, UP0, 0x80, 0x8 ;  /* 0x000000000008781c */ /* 0x000fda0003f0f008 */
[----:B-1----:R-:W-:Y:S05]  /*01c0*/  @P0 EXIT ;  /* 0x000000000000094d */ /* 0x002fea0003800000 */
[----:B------:R-:W0:Y:S01]  /*01d0*/  S2R R24, SR_TID.X ;  /* 0x0000000000187919 */ /* 0x000e220000002100 */
[----:B------:R-:W1:Y:S01]  /*01e0*/  S2UR UR5, SR_CgaCtaId ;  /* 0x00000000000579c3 */ /* 0x000e620000008800 */
[----:B------:R-:W2:Y:S01]  /*01f0*/  LDCU UR38, c[0x0][0x2f8] ;  /* 0x00005f00ff2677ac */ /* 0x000ea20008000800 */
[----:B------:R-:W3:Y:S01]  /*0200*/  I2F.F64.U32 R22, UR42 ;  /* 0x0000002a00167d12 */ /* 0x000ee20008201800 */
[----:B------:R-:W4:Y:S01]  /*0210*/  LDCU UR43, c[0x0][0x370] ;  /* 0x00006e00ff2b77ac */ /* 0x000f220008000800 */
[----:B------:R-:W0:Y:S01]  /*0220*/  LDCU.64 UR36, c[0x0][0x358] ;  /* 0x00006b00ff2477ac */ /* 0x000e220008000a00 */
[----:B--2---:R-:W-:-:S03]  /*0230*/  UIADD3 UR38, UP0, UPT, UR4, UR38, URZ ;  /* 0x0000002604267290 */ /* 0x004fc6000ff1e0ff */
[----:B------:R-:W-:Y:S01]  /*0240*/  UMOV UR4, 0x400 ;  /* 0x0000040000047882 */ /* 0x000fe20000000000 */
[----:B------:R-:W-:Y:S02]  /*0250*/  UIADD3.X UR40, UPT, UPT, URZ, UR40, URZ, UP0, !UPT ;  /* 0x00000028ff287290 */ /* 0x000fe400087fe4ff */
[----:B-1----:R-:W-:Y:S01]  /*0260*/  ULEA UR4, UR5, UR4, 0x18 ;  /* 0x0000000405047291 */ /* 0x002fe2000f8ec0ff */
[----:B0-----:R0:W1:Y:S01]  /*0270*/  I2F.F64.U32 R18, R24 ;  /* 0x0000001800127312 */ /* 0x0010620000201800 */
[----:B------:R-:W-:-:S04]  /*0280*/  VIADD R26, R24, 0x1 ;  /* 0x00000001181a7836 */ /* 0x000fc80000000000 */
[----:B---34-:R-:W-:-:S07]  /*0290*/  LEA R27, R24, UR4, 0x2 ;  /* 0x00000004181b7c11 */ /* 0x018fce000f8e10ff */
.L_x_20:
[----:B------:R-:W2:Y:S08]  /*02a0*/  LDC R3, c[0x0][0x360] ;  /* 0x0000d800ff037b82 */ /* 0x000eb00000000800 */
[----:B------:R-:W3:Y:S01]  /*02b0*/  LDC.64 R16, c[0x0][0x380] ;  /* 0x0000e000ff107b82 */ /* 0x000ee20000000a00 */
[----:B--2---:R-:W-:-:S04]  /*02c0*/  IMAD R3, R3, UR41, R24 ;  /* 0x0000002903037c24 */ /* 0x004fc8000f8e0218 */
[----:B---3--:R-:W-:-:S05]  /*02d0*/  IMAD.WIDE.U32 R16, R3, 0x4, R16 ;  /* 0x0000000403107825 */ /* 0x008fca00078e0010 */
[----:B------:R-:W2:Y:S01]  /*02e0*/  LDG.E R0, desc[UR36][R16.64] ;  /* 0x0000002410007981 */ /* 0x000ea2000c1e1900 */
[----:B------:R-:W-:-:S03]  /*02f0*/  IMAD.MOV.U32 R2, RZ, RZ, 0x1 ;  /* 0x00000001ff027424 */ /* 0x000fc600078e00ff */
[----:B--2---:R2:W-:Y:S01]  /*0300*/  STS [R27], R0 ;  /* 0x000000001b007388 */ /* 0x0045e20000000800 */
[----:B------:R-:W-:Y:S06]  /*0310*/  BAR.SYNC.DEFER_BLOCKING 0x0 ;  /* 0x0000000000007b1d */ /* 0x000fec0000010000 */
.L_x_19:
[----:B------:R-:W3:Y:S01]  /*0320*/  I2F.F64.U32 R4, R2 ;  /* 0x0000000200047312 */ /* 0x000ee20000201800 */
[----:B------:R-:W-:Y:S01]  /*0330*/  BSSY.RECONVERGENT B0, `(.L_x_13) ;  /* 0x0000004000007945 */ /* 0x000fe20003800200 */
[----:B0-2---:R-:W-:Y:S02]  /*0340*/  MOV R0, 0x370 ;  /* 0x0000037000007802 */ /* 0x005fe40000000f00 */
[----:B---3--:R-:W-:-:S07]  /*0350*/  MOV R34, R4 ;  /* 0x0000000400227202 */ /* 0x008fce0000000f00 */
[----:B01----:R-:W-:Y:S05]  /*0360*/  CALL.REL.NOINC `($_Z8up_sweepPiPli$__internal_accurate_pow) ;  /* 0x00000004006c7944 */ /* 0x003fea0003c00000 */
[----:B------:R-:W-:Y:S05]  /*0370*/  BSYNC.RECONVERGENT B0 ;  /* 0x0000000000007941 */ /* 0x000fea0003800200 */
.L_x_13:
[----:B------:R-:W-:-:S06]  /*0380*/  IMAD.MOV.U32 R4, RZ, RZ, R8 ;  /* 0x000000ffff047224 */ /* 0x000fcc00078e0008 */
[----:B------:R-:W-:-:S14]  /*0390*/  DSETP.GTU.AND P0, PT, R4, R22, PT ;  /* 0x000000160400722a */ /* 0x000fdc0003f0c000 */
[----:B------:R-:W-:Y:S05]  /*03a0*/  @P0 BRA `(.L_x_14) ;  /* 0x0000000400200947 */ /* 0x000fea0003800000 */
[----:B------:R0:W1:Y:S01]  /*03b0*/  F2I.F64.TRUNC R3, R4 ;  /* 0x0000000400037311 */ /* 0x000062000030d100 */
[----:B------:R-:W-:Y:S02]  /*03c0*/  ISETP.GE.AND P2, PT, R26, RZ, PT ;  /* 0x000000ff1a00720c */ /* 0x000fe40003f46270 */
[----:B0-----:R-:W-:Y:S02]  /*03d0*/  IABS R4, R26 ;  /* 0x0000001a00047213 */ /* 0x001fe40000000000 */
[-C--:B-1----:R-:W-:Y:S02]  /*03e0*/  IABS R8, R3.reuse ;  /* 0x0000000300087213 */ /* 0x082fe40000000000 */
[----:B------:R-:W-:Y:S02]  /*03f0*/  IABS R5, R3 ;  /* 0x0000000300057213 */ /* 0x000fe40000000000 */
[----:B------:R-:W0:Y:S08]  /*0400*/  I2F.RP R0, R8 ;  /* 0x0000000800007306 */ /* 0x000e300000209400 */
[----:B0-----:R-:W0:Y:S02]  /*0410*/  MUFU.RCP R0, R0 ;  /* 0x0000000000007308 */ /* 0x001e240000001000 */
[----:B0-----:R-:W-:Y:S01]  /*0420*/  VIADD R6, R0, 0xffffffe ;  /* 0x0ffffffe00067836 */ /* 0x001fe20000000000 */
[----:B------:R-:W-:-:S05]  /*0430*/  IADD3 R0, PT, PT, RZ, -R5, RZ ;  /* 0x80000005ff007210 */ /* 0x000fca0007ffe0ff */
        /* <DEDUP_REMOVED lines=8> */
[----:B------:R-:W-:Y:S01]  /*04c0*/  @!P0 IMAD.IADD R7, R7, 0x1, -R8 ;  /* 0x0000000107078824 */ /* 0x000fe200078e0a08 */
[----:B------:R-:W-:-:S04]  /*04d0*/  ISETP.NE.AND P0, PT, R3, RZ, PT ;  /* 0x000000ff0300720c */ /* 0x000fc80003f05270 */
[----:B------:R-:W-:-:S13]  /*04e0*/  ISETP.GT.U32.AND P1, PT, R8, R7, PT ;  /* 0x000000070800720c */ /* 0x000fda0003f24070 */
[----:B------:R-:W-:-:S04]  /*04f0*/  @!P1 IMAD.IADD R7, R7, 0x1, -R8 ;  /* 0x0000000107079824 */ /* 0x000fc800078e0a08 */
[----:B------:R-:W-:Y:S01]  /*0500*/  @!P2 IMAD.MOV R7, RZ, RZ, -R7 ;  /* 0x000000ffff07a224 */ /* 0x000fe200078e0a07 */
[----:B------:R-:W-:-:S04]  /*0510*/  @!P0 LOP3.LUT R7, RZ, R3, RZ, 0x33, !PT ;  /* 0x00000003ff078212 */ /* 0x000fc800078e33ff */
[----:B------:R-:W-:-:S04]  /*0520*/  ISETP.NE.AND P0, PT, R7, RZ, PT ;  /* 0x000000ff0700720c */ /* 0x000fc80003f05270 */
[----:B------:R-:W-:-:S13]  /*0530*/  ISETP.EQ.OR P0, PT, R24, RZ, P0 ;  /* 0x000000ff1800720c */ /* 0x000fda0000702670 */
[----:B------:R-:W-:Y:S05]  /*0540*/  @P0 BRA `(.L_x_15) ;  /* 0x0000000000a80947 */ /* 0x000fea0003800000 */
[----:B------:R-:W-:Y:S01]  /*0550*/  VIADD R4, R2, 0xffffffff ;  /* 0xffffffff02047836 */ /* 0x000fe20000000000 */
[----:B------:R-:W-:Y:S01]  /*0560*/  BSSY.RECONVERGENT B0, `(.L_x_16) ;  /* 0x0000005000007945 */ /* 0x000fe20003800200 */
[----:B------:R-:W-:Y:S02]  /*0570*/  MOV R0, 0x5b0 ;  /* 0x000005b000007802 */ /* 0x000fe40000000f00 */
[----:B------:R-:W0:Y:S02]  /*0580*/  I2F.F64 R34, R4 ;  /* 0x0000000400227312 */ /* 0x000e240000201c00 */
[----:B0-----:R-:W-:-:S07]  /*0590*/  MOV R5, R35 ;  /* 0x0000002300057202 */ /* 0x001fce0000000f00 */
[----:B------:R-:W-:Y:S05]  /*05a0*/  CALL.REL.NOINC `($_Z8up_sweepPiPli$__internal_accurate_pow) ;  /* 0x0000000000dc7944 */ /* 0x000fea0003c00000 */
[----:B------:R-:W-:Y:S05]  /*05b0*/  BSYNC.RECONVERGENT B0 ;  /* 0x0000000000007941 */ /* 0x000fea0003800200 */
.L_x_16:
[----:B------:R-:W-:Y:S01]  /*05c0*/  ISETP.NE.AND P0, PT, R4, RZ, PT ;  /* 0x000000ff0400720c */ /* 0x000fe20003f05270 */
[----:B------:R-:W-:Y:S03]  /*05d0*/  BSSY.RECONVERGENT B6, `(.L_x_17) ;  /* 0x0000019000067945 */ /* 0x000fe60003800200 */
[----:B------:R-:W-:Y:S02]  /*05e0*/  FSEL R4, R8, RZ, P0 ;  /* 0x000000ff08047208 */ /* 0x000fe40000000000 */
[----:B------:R-:W-:-:S06]  /*05f0*/  FSEL R5, R5, 1.875, P0 ;  /* 0x3ff0000005057808 */ /* 0x000fcc0000000000 */
[----:B------:R-:W-:-:S06]  /*0600*/  DADD R4, R18, -R4 ;  /* 0x0000000012047229 */ /* 0x000fcc0000000804 */
[----:B------:R-:W0:Y:S02]  /*0610*/  F2I.F64.TRUNC R25, R4 ;  /* 0x0000000400197311 */ /* 0x000e24000030d100 */
[----:B0-----:R-:W-:-:S13]  /*0620*/  ISETP.GT.AND P0, PT, R25, -0x1, PT ;  /* 0xffffffff1900780c */ /* 0x001fda0003f04270 */
[----:B------:R-:W-:Y:S05]  /*0630*/  @P0 BRA `(.L_x_18) ;  /* 0x0000000000480947 */ /* 0x000fea0003800000 */
[----:B------:R-:W0:Y:S01]  /*0640*/  LDS R0, [R27] ;  /* 0x000000001b007984 */ /* 0x000e220000000800 */
[----:B------:R-:W1:Y:S01]  /*0650*/  LDCU UR4, c[0x0][0x2f8] ;  /* 0x00005f00ff0477ac */ /* 0x000e620008000800 */
[----:B------:R-:W-:Y:S01]  /*0660*/  MOV R8, 0x8 ;  /* 0x0000000800087802 */ /* 0x000fe20000000f00 */
[--C-:B------:R-:W-:Y:S02]  /*0670*/  IMAD.MOV.U32 R10, RZ, RZ, R24.reuse ;  /* 0x000000ffff0a7224 */ /* 0x100fe400078e0018 */
[----:B------:R-:W-:Y:S01]  /*0680*/  IMAD.MOV.U32 R11, RZ, RZ, R24 ;  /* 0x000000ffff0b7224 */ /* 0x000fe200078e0018 */
[----:B------:R-:W2:Y:S01]  /*0690*/  LDCU.64 UR6, c[0x4][URZ] ;  /* 0x01000000ff0677ac */ /* 0x000ea20008000a00 */
[----:B------:R-:W-:Y:S01]  /*06a0*/  IMAD.U32 R6, RZ, RZ, UR38 ;  /* 0x00000026ff067e24 */ /* 0x000fe2000f8e00ff */
[----:B------:R-:W3:Y:S01]  /*06b0*/  LDC.64 R8, c[0x4][R8] ;  /* 0x0100000008087b82 */ /* 0x000ee20000000a00 */
[----:B------:R-:W-:Y:S01]  /*06c0*/  IMAD.U32 R7, RZ, RZ, UR40 ;  /* 0x00000028ff077e24 */ /* 0x000fe2000f8e00ff */
[----:B-1----:R-:W-:Y:S01]  /*06d0*/  UIADD3 UR4, UPT, UPT, -UR4, UR38, URZ ;  /* 0x0000002604047290 */ /* 0x002fe2000fffe1ff */
[----:B--2---:R-:W-:Y:S01]  /*06e0*/  IMAD.U32 R4, RZ, RZ, UR6 ;  /* 0x00000006ff047e24 */ /* 0x004fe2000f8e00ff */
[----:B------:R-:W-:-:S07]  /*06f0*/  MOV R5, UR7 ;  /* 0x0000000700057c02 */ /* 0x000fce0008000f00 */
[----:B------:R1:W-:Y:S04]  /*0700*/  STL.64 [UR4+0x10], R10 ;  /* 0x0000100aff007987 */ /* 0x0003e80008100a04 */
[----:B------:R1:W-:Y:S04]  /*0710*/  STL.64 [UR4], R2 ;  /* 0x00000002ff007987 */ /* 0x0003e80008100a04 */
[----:B------:R1:W-:Y:S04]  /*0720*/  STL.64 [UR4+0x8], R24 ;  /* 0x00000818ff007987 */ /* 0x0003e80008100a04 */
[----:B0-----:R1:W-:Y:S02]  /*0730*/  STL [UR4+0x18], R0 ;  /* 0x00001800ff007987 */ /* 0x0013e40008100804 */
[----:B------:R-:W-:-:S07]  /*0740*/  LEPC R20, `(.L_x_18) ;  /* 0x000000001014794e */ /* 0x000fce0000000000 */
[----:B-1-3--:R-:W-:Y:S05]  /*0750*/  CALL.ABS.NOINC R8 ;  /* 0x0000000008007343 */ /* 0x00afea0003c00000 */
.L_x_18:
[----:B------:R-:W-:Y:S05]  /*0760*/  BSYNC.RECONVERGENT B6 ;  /* 0x0000000000067941 */ /* 0x000fea0003800200 */
.L_x_17:
[----:B------:R-:W0:Y:S01]  /*0770*/  S2UR UR5, SR_CgaCtaId ;  /* 0x00000000000579c3 */ /* 0x000e220000008800 */
[----:B------:R-:W-:Y:S01]  /*0780*/  UMOV UR4, 0x400 ;  /* 0x0000040000047882 */ /* 0x000fe20000000000 */
[----:B------:R-:W-:Y:S01]  /*0790*/  LDS R0, [R27] ;  /* 0x000000001b007984 */ /* 0x000fe20000000800 */
[----:B0-----:R-:W-:-:S06]  /*07a0*/  ULEA UR4, UR5, UR4, 0x18 ;  /* 0x0000000405047291 */ /* 0x001fcc000f8ec0ff */
[----:B------:R-:W-:-:S06]  /*07b0*/  LEA R25, R25, UR4, 0x2 ;  /* 0x0000000419197c11 */ /* 0x000fcc000f8e10ff */
[----:B------:R-:W0:Y:S02]  /*07c0*/  LDS R25, [R25] ;  /* 0x0000000019197984 */ /* 0x000e240000000800 */
[----:B0-----:R-:W-:-:S05]  /*07d0*/  IMAD.IADD R0, R25, 0x1, R0 ;  /* 0x0000000119007824 */ /* 0x001fca00078e0200 */
[----:B------:R0:W-:Y:S02]  /*07e0*/  STS [R27], R0 ;  /* 0x000000001b007388 */ /* 0x0001e40000000800 */
.L_x_15:
[----:B------:R-:W-:Y:S05]  /*07f0*/  WARPSYNC.ALL ;  /* 0x0000000000007948 */ /* 0x000fea0003800000 */
[----:B------:R-:W-:Y:S01]  /*0800*/  BAR.SYNC.DEFER_BLOCKING 0x0 ;  /* 0x0000000000007b1d */ /* 0x000fe20000010000 */
[----:B------:R-:W-:-:S05]  /*0810*/  IADD3 R2, PT, PT, R2, 0x1, RZ ;  /* 0x0000000102027810 */ /* 0x000fca0007ffe0ff */
[----:B------:R-:W-:Y:S05]  /*0820*/  BRA `(.L_x_19) ;  /* 0xfffffff800bc7947 */ /* 0x000fea000383ffff */
.L_x_14:
[----:B------:R-:W-:Y:S01]  /*0830*/  UIADD3 UR4, UPT, UPT, UR42, -0x1, URZ ;  /* 0xffffffff2a047890 */ /* 0x000fe2000fffe0ff */
[----:B------:R-:W0:Y:S01]  /*0840*/  LDS R4, [R27] ;  /* 0x000000001b047984 */ /* 0x000e220000000800 */
[----:B------:R-:W-:-:S04]  /*0850*/  IMAD.U32 R7, RZ, RZ, UR41 ;  /* 0x00000029ff077e24 */ /* 0x000fc8000f8e00ff */
[----:B------:R-:W-:Y:S01]  /*0860*/  ISETP.NE.AND P0, PT, R24, UR4, PT ;  /* 0x0000000418007c0c */ /* 0x000fe2000bf05270 */
[----:B------:R-:W-:-:S12]  /*0870*/  WARPSYNC.ALL ;  /* 0x0000000000007948 */ /* 0x000fd80003800000 */
[----:B------:R-:W1:Y:S01]  /*0880*/  @!P0 LDC.64 R2, c[0x0][0x388] ;  /* 0x0000e200ff028b82 */ /* 0x000e620000000a00 */
[----:B0-----:R-:W-:Y:S01]  /*0890*/  @!P0 SHF.R.S32.HI R5, RZ, 0x1f, R4 ;  /* 0x0000001fff058819 */ /* 0x001fe20000011404 */
[----:B------:R2:W-:Y:S01]  /*08a0*/  STG.E desc[UR36][R16.64], R4 ;  /* 0x0000000410007986 */ /* 0x0005e2000c101924 */
[----:B-1----:R-:W-:-:S05]  /*08b0*/  @!P0 IMAD.WIDE R2, R7, 0x8, R2 ;  /* 0x0000000807028825 */ /* 0x002fca00078e0202 */
[----:B------:R2:W-:Y:S01]  /*08c0*/  @!P0 STG.E.64 desc[UR36][R2.64], R4 ;  /* 0x0000000402008986 */ /* 0x0005e2000c101b24 */
[----:B------:R-:W-:Y:S01]  /*08d0*/  BAR.SYNC.DEFER_BLOCKING 0x0 ;  /* 0x0000000000007b1d */ /* 0x000fe20000010000 */
[----:B------:R-:W-:-:S04]  /*08e0*/  UIADD3 UR41, UPT, UPT, UR43, UR41, URZ ;  /* 0x000000292b297290 */ /* 0x000fc8000fffe0ff */
[----:B------:R-:W-:-:S09]  /*08f0*/  UISETP.GE.U32.AND UP0, UPT, UR41, UR39, UPT ;  /* 0x000000272900728c */ /* 0x000fd2000bf06070 */
[----:B--2---:R-:W-:Y:S05]  /*0900*/  BRA.U !UP0, `(.L_x_20) ;  /* 0xfffffff908647547 */ /* 0x004fea000b83ffff */
[----:B------:R-:W-:Y:S05]  /*0910*/  EXIT ;  /* 0x000000000000794d */ /* 0x000fea0003800000 */
        .type           $_Z8up_sweepPiPli$__internal_accurate_pow,@function
        .size           $_Z8up_sweepPiPli$__internal_accurate_pow,(.L_x_24 - $_Z8up_sweepPiPli$__internal_accurate_pow)
$_Z8up_sweepPiPli$__internal_accurate_pow:
[----:B------:R-:W0:Y:S01]  /*0920*/  MUFU.RCP64H R29, 2 ;  /* 0x40000000001d7908 */ /* 0x000e220000001800 */
[----:B------:R-:W-:Y:S01]  /*0930*/  IMAD.MOV.U32 R6, RZ, RZ, 0x0 ;  /* 0x00000000ff067424 */ /* 0x000fe200078e00ff */
[----:B------:R-:W-:Y:S01]  /*0940*/  MOV R28, RZ ;  /* 0x000000ff001c7202 */ /* 0x000fe20000000f00 */
[----:B------:R-:W-:Y:S01]  /*0950*/  IMAD.MOV.U32 R7, RZ, RZ, 0x40000000 ;  /* 0x40000000ff077424 */ /* 0x000fe200078e00ff */
[----:B------:R-:W-:Y:S01]  /*0960*/  UMOV UR4, 0x7d2cafe2 ;  /* 0x7d2cafe200047882 */ /* 0x000fe20000000000 */
[----:B------:R-:W-:-:S04]  /*0970*/  UMOV UR5, 0x3eb0f5ff ;  /* 0x3eb0f5ff00057882 */ /* 0x000fc80000000000 */
[----:B0-----:R-:W-:-:S08]  /*0980*/  DFMA R6, R28, -R6, 1 ;  /* 0x3ff000001c06742b */ /* 0x001fd00000000806 */
[----:B------:R-:W-:-:S08]  /*0990*/  DFMA R6, R6, R6, R6 ;  /* 0x000000060606722b */ /* 0x000fd00000000006 */
[----:B------:R-:W-:Y:S01]  /*09a0*/  DFMA R28, R28, R6, R28 ;  /* 0x000000061c1c722b */ /* 0x000fe2000000001c */
[----:B------:R-:W-:Y:S02]  /*09b0*/  IMAD.MOV.U32 R6, RZ, RZ, 0x41ad3b5a ;  /* 0x41ad3b5aff067424 */ /* 0x000fe400078e00ff */
[----:B------:R-:W-:-:S05]  /*09c0*/  IMAD.MOV.U32 R7, RZ, RZ, 0x3ed0f5d2 ;  /* 0x3ed0f5d2ff077424 */ /* 0x000fca00078e00ff */
[----:B------:R-:W-:-:S08]  /*09d0*/  DMUL R8, RZ, R28 ;  /* 0x0000001cff087228 */ /* 0x000fd00000000000 */
[----:B------:R-:W-:-:S08]  /*09e0*/  DFMA R8, RZ, R28, R8 ;  /* 0x0000001cff08722b */ /* 0x000fd00000000008 */
[CC--:B------:R-:W-:Y:S02]  /*09f0*/  DMUL R10, R8.reuse, R8.reuse ;  /* 0x00000008080a7228 */ /* 0x0c0fe40000000000 */
[----:B------:R-:W-:Y:S02]  /*0a00*/  DADD R14, RZ, -R8 ;  /* 0x00000000ff0e7229 */ /* 0x000fe40000000808 */
[----:B------:R-:W-:-:S04]  /*0a10*/  DMUL R30, R8, R8 ;  /* 0x00000008081e7228 */ /* 0x000fc80000000000 */
        /* <DEDUP_REMOVED lines=28> */
[----:B------:R-:W-:Y:S01]  /*0be0*/  VIADD R29, R7, 0x100000 ;  /* 0x00100000071d7836 */ /* 0x000fe20000000000 */
[----:B------:R-:W-:Y:S02]  /*0bf0*/  MOV R28, R6 ;  /* 0x00000006001c7202 */ /* 0x000fe40000000f00 */
[----:B------:R-:W-:Y:S01]  /*0c00*/  DADD R10, R10, -UR4 ;  /* 0x800000040a0a7e29 */ /* 0x000fe20008000000 */
[----:B------:R-:W-:Y:S01]  /*0c10*/  UMOV UR4, 0x0 ;  /* 0x0000000000047882 */ /* 0x000fe20000000000 */
[C---:B------:R-:W-:Y:S01]  /*0c20*/  DFMA R32, R8.reuse, R30, -R12 ;  /* 0x0000001e0820722b */ /* 0x040fe2000000080c */
[----:B------:R-:W-:Y:S01]  /*0c30*/  UMOV UR5, 0x3ff00000 ;  /* 0x3ff0000000057882 */ /* 0x000fe20000000000 */
[----:B------:R-:W-:-:S04]  /*0c40*/  DFMA R28, R8, R28, R14 ;  /* 0x0000001c081c722b */ /* 0x000fc8000000000e */
        /* <DEDUP_REMOVED lines=19> */
[----:B------:R-:W-:Y:S02]  /*0d80*/  IMAD.MOV.U32 R9, RZ, RZ, 0x3fe62e42 ;  /* 0x3fe62e42ff097424 */ /* 0x000fe400078e00ff */
[----:B------:R-:W-:-:S03]  /*0d90*/  IMAD.MOV.U32 R6, RZ, RZ, -0x105c611 ;  /* 0xfefa39efff067424 */ /* 0x000fc600078e00ff */
[----:B------:R-:W-:-:S08]  /*0da0*/  DADD R12, R10, R14 ;  /* 0x000000000a0c7229 */ /* 0x000fd0000000000e */
[--C-:B------:R-:W-:Y:S02]  /*0db0*/  DFMA R8, R8, UR4, R12.reuse ;  /* 0x0000000408087c2b */ /* 0x100fe4000800000c */
[----:B------:R-:W-:-:S06]  /*0dc0*/  DADD R10, R10, -R12 ;  /* 0x000000000a0a7229 */ /* 0x000fcc000000080c */
[----:B------:R-:W-:Y:S02]  /*0dd0*/  DFMA R20, -R6, 1, R8 ;  /* 0x3ff000000614782b */ /* 0x000fe40000000108 */
[----:B------:R-:W-:Y:S01]  /*0de0*/  DADD R10, R14, R10 ;  /* 0x000000000e0a7229 */ /* 0x000fe2000000000a */
[----:B------:R-:W-:-:S05]  /*0df0*/  LOP3.LUT R14, R5, 0xff0fffff, RZ, 0xc0, !PT ;  /* 0xff0fffff050e7812 */ /* 0x000fca00078ec0ff */
[----:B------:R-:W-:Y:S01]  /*0e00*/  DADD R20, -R12, R20 ;  /* 0x000000000c147229 */ /* 0x000fe20000000114 */
[----:B------:R-:W-:Y:S02]  /*0e10*/  IMAD.MOV.U32 R12, RZ, RZ, 0x3b39803f ;  /* 0x3b39803fff0c7424 */ /* 0x000fe400078e00ff */
[----:B------:R-:W-:-:S05]  /*0e20*/  IMAD.MOV.U32 R13, RZ, RZ, 0x3c7abc9e ;  /* 0x3c7abc9eff0d7424 */ /* 0x000fca00078e00ff */
        /* <DEDUP_REMOVED lines=11> */
[----:B------:R-:W-:Y:S01]  /*0ee0*/  DFMA R10, R10, R34, -R8 ;  /* 0x000000220a0a722b */ /* 0x000fe20000000808 */
[----:B------:R-:W-:Y:S01]  /*0ef0*/  MOV R12, 0x652b82fe ;  /* 0x652b82fe000c7802 */ /* 0x000fe20000000f00 */
[----:B------:R-:W-:-:S06]  /*0f00*/  IMAD.MOV.U32 R13, RZ, RZ, 0x3ff71547 ;  /* 0x3ff71547ff0d7424 */ /* 0x000fcc00078e00ff */
[----:B------:R-:W-:-:S08]  /*0f10*/  DFMA R34, R14, R34, R10 ;  /* 0x000000220e22722b */ /* 0x000fd0000000000a */
        /* <DEDUP_REMOVED lines=9> */
[----:B------:R-:W-:Y:S01]  /*0fb0*/  IMAD.MOV.U32 R14, RZ, RZ, -0x35dec16 ;  /* 0xfca213eaff0e7424 */ /* 0x000fe200078e00ff */
[----:B------:R-:W-:Y:S01]  /*0fc0*/  UMOV UR5, 0x3e5ade15 ;  /* 0x3e5ade1500057882 */ /* 0x000fe20000000000 */
[----:B------:R-:W-:-:S06]  /*0fd0*/  IMAD.MOV.U32 R15, RZ, RZ, 0x3e928af3 ;  /* 0x3e928af3ff0f7424 */ /* 0x000fcc00078e00ff */
        /* <DEDUP_REMOVED lines=27> */
[----:B------:R-:W-:Y:S01]  /*1190*/  LEA R9, R12, R7, 0x14 ;  /* 0x000000070c097211 */ /* 0x000fe200078ea0ff */
[----:B------:R-:W-:Y:S01]  /*11a0*/  IMAD.MOV.U32 R8, RZ, RZ, R6 ;  /* 0x000000ffff087224 */ /* 0x000fe200078e0006 */
[----:B------:R-:W-:Y:S06]  /*11b0*/  @!P0 BRA `(.L_x_21) ;  /* 0x0000000000308947 */ /* 0x000fec0003800000 */
[----:B------:R-:W-:Y:S01]  /*11c0*/  FSETP.GEU.AND P1, PT, |R11|, 4.2275390625, PT ;  /* 0x408748000b00780b */ /* 0x000fe20003f2e200 */
[C---:B------:R-:W-:Y:S02]  /*11d0*/  DADD R8, R10.reuse, +INF ;  /* 0x7ff000000a087429 */ /* 0x040fe40000000000 */
[----:B------:R-:W-:-:S08]  /*11e0*/  DSETP.GEU.AND P0, PT, R10, RZ, PT ;  /* 0x000000ff0a00722a */ /* 0x000fd00003f0e000 */
[----:B------:R-:W-:Y:S02]  /*11f0*/  FSEL R8, R8, RZ, P0 ;  /* 0x000000ff08087208 */ /* 0x000fe40000000000 */
[----:B------:R-:W-:Y:S02]  /*1200*/  @!P1 LEA.HI R5, R12, R12, RZ, 0x1 ;  /* 0x0000000c0c059211 */ /* 0x000fe400078f08ff */
[----:B------:R-:W-:Y:S02]  /*1210*/  FSEL R9, R9, RZ, P0 ;  /* 0x000000ff09097208 */ /* 0x000fe40000000000 */
[----:B------:R-:W-:-:S05]  /*1220*/  @!P1 SHF.R.S32.HI R5, RZ, 0x1, R5 ;  /* 0x00000001ff059819 */ /* 0x000fca0000011405 */
[----:B------:R-:W-:Y:S02]  /*1230*/  @!P1 IMAD.IADD R10, R12, 0x1, -R5 ;  /* 0x000000010c0a9824 */ /* 0x000fe400078e0a05 */
[----:B------:R-:W-:-:S03]  /*1240*/  @!P1 IMAD R7, R5, 0x100000, R7 ;  /* 0x0010000005079824 */ /* 0x000fc600078e0207 */
[----:B------:R-:W-:Y:S02]  /*1250*/  @!P1 LEA R11, R10, 0x3ff00000, 0x14 ;  /* 0x3ff000000a0b9811 */ /* 0x000fe400078ea0ff */
[----:B------:R-:W-:-:S06]  /*1260*/  @!P1 MOV R10, RZ ;  /* 0x000000ff000a9202 */ /* 0x000fcc0000000f00 */
[----:B------:R-:W-:-:S11]  /*1270*/  @!P1 DMUL R8, R6, R10 ;  /* 0x0000000a06089228 */ /* 0x000fd60000000000 */
.L_x_21:
[----:B------:R-:W-:Y:S01]  /*1280*/  DFMA R34, R34, R8, R8 ;  /* 0x000000082222722b */ /* 0x000fe20000000008 */
[----:B------:R-:W-:Y:S01]  /*1290*/  IMAD.MOV.U32 R6, RZ, RZ, R0 ;  /* 0x000000ffff067224 */ /* 0x000fe200078e0000 */
[----:B------:R-:W-:Y:S01]  /*12a0*/  DSETP.NEU.AND P0, PT, |R8|, +INF , PT ;  /* 0x7ff000000800742a */ /* 0x000fe20003f0d200 */
[----:B------:R-:W-:-:S07]  /*12b0*/  IMAD.MOV.U32 R7, RZ, RZ, 0x0 ;  /* 0x00000000ff077424 */ /* 0x000fce00078e00ff */
[----:B------:R-:W-:Y:S02]  /*12c0*/  FSEL R8, R8, R34, !P0 ;  /* 0x0000002208087208 */ /* 0x000fe40004000000 */
[----:B------:R-:W-:Y:S01]  /*12d0*/  FSEL R5, R9, R35, !P0 ;  /* 0x0000002309057208 */ /* 0x000fe20004000000 */
[----:B------:R-:W-:Y:S06]  /*12e0*/  RET.REL.NODEC R6 `(_Z8up_sweepPiPli) ;  /* 0xffffffec06447950 */ /* 0x000fec0003c3ffff */
.L_x_22:
        /* <DEDUP_REMOVED lines=9> */
.L_x_24:


//--------------------- .nv.global.init           --------------------------
	.section	.nv.global.init,"aw",@progbits
.nv.global.init:
	.type		$str,@object
	.size		$str,(.L_0 - $str)
$str:
        /*0000*/ 	.byte	0x64, 0x65, 0x70, 0x74, 0x68, 0x3d, 0x25, 0x64, 0x2c, 0x20, 0x61, 0x3d, 0x25, 0x64, 0x2c, 0x20
        /*0010*/ 	.byte	0x74, 0x69, 0x64, 0x3d, 0x25, 0x64, 0x2c, 0x20, 0x69, 0x64, 0x78, 0x31, 0x3d, 0x25, 0x64, 0x2c
        /*0020*/ 	.byte	0x20, 0x69, 0x64, 0x78, 0x32, 0x3d, 0x25, 0x64, 0x2c, 0x20, 0x73, 0x6d, 0x65, 0x6d, 0x5b, 0x25
        /*0030*/ 	.byte	0x64, 0x5d, 0x20, 0x3d, 0x20, 0x25, 0x64, 0x20, 0x0a, 0x00
.L_0:


//--------------------- .nv.shared._Z10down_sweepPiPli --------------------------
	.section	.nv.shared._Z10down_sweepPiPli,"aw",@nobits
	.sectionflags	@""
	.align	4
.nv.shared._Z10down_sweepPiPli:
	.zero		1536


//--------------------- .nv.shared.reserved.0     --------------------------
	.section	.nv.shared.reserved.0,"aw",@nobits
	.weak		__nv_reservedSMEM_offset_0_alias
	.size		__nv_reservedSMEM_offset_0_alias, 0, 64
	.other		__nv_reservedSMEM_offset_0_alias,@"STO_CUDA_RESERVED_SHARED STV_DEFAULT"
__nv_reservedSMEM_offset_0_alias:
	.zero		0
	.zero		64


//--------------------- .nv.shared._Z8up_sweepPiPli --------------------------
	.section	.nv.shared._Z8up_sweepPiPli,"aw",@nobits
	.sectionflags	@""
	.align	4
.nv.shared._Z8up_sweepPiPli:
	.zero		1536


//--------------------- .nv.constant0._Z10down_sweepPiPli --------------------------
	.section	.nv.constant0._Z10down_sweepPiPli,"a",@progbits
	.sectionflags	@""
	.align	4
.nv.constant0._Z10down_sweepPiPli:
	.zero		916


//--------------------- .nv.constant0._Z8up_sweepPiPli --------------------------
	.section	.nv.constant0._Z8up_sweepPiPli,"a",@progbits
	.sectionflags	@""
	.align	4
.nv.constant0._Z8up_sweepPiPli:
	.zero		916


//--------------------- SYMBOLS --------------------------

	.type		.nv.reservedSmem.offset0,@object
	.size		.nv.reservedSmem.offset0,0x4
	.type		.nv.reservedSmem.cap,@object
	.size		.nv.reservedSmem.cap,0x4
	.type		vprintf,@function
